//
// Generated by NVIDIA NVVM Compiler
//
// Compiler Build ID: CL-36424714
// Cuda compilation tools, release 13.0, V13.0.88
// Based on NVVM 20.0.0
//

.version 9.0
.target sm_100
.address_size 64

	// .globl	_Z9init_QRNGP18curandStateSobol32PA32_j
.global .align 4 .b8 precalc_xorwow_matrix[102400];
.global .align 4 .b8 precalc_xorwow_offset_matrix[102400];
.global .align 4 .b8 mrg32k3aM1[2304];
.global .align 4 .b8 mrg32k3aM2[2304];
.global .align 4 .b8 mrg32k3aM1SubSeq[2016];
.global .align 4 .b8 mrg32k3aM2SubSeq[2016];
.global .align 4 .b8 mrg32k3aM1Seq[2304];
.global .align 4 .b8 mrg32k3aM2Seq[2304];
.const .align 8 .b8 __cr_lgamma_table[72];

.visible .entry _Z9init_QRNGP18curandStateSobol32PA32_j(
	.param .u64 .ptr .align 1 _Z9init_QRNGP18curandStateSobol32PA32_j_param_0,
	.param .u64 .ptr .align 1 _Z9init_QRNGP18curandStateSobol32PA32_j_param_1
)
{
	.reg .pred 	%p<37>;
	.reg .b32 	%r<326>;
	.reg .b64 	%rd<9>;

	ld.param.u64 	%rd5, [_Z9init_QRNGP18curandStateSobol32PA32_j_param_0];
	ld.param.u64 	%rd6, [_Z9init_QRNGP18curandStateSobol32PA32_j_param_1];
	cvta.to.global.u64 	%rd1, %rd6;
	cvta.to.global.u64 	%rd2, %rd5;
	mov.u32 	%r37, %ctaid.x;
	mov.u32 	%r1, %ntid.x;
	mov.u32 	%r38, %tid.x;
	mad.lo.s32 	%r2, %r37, %r1, %r38;
	shl.b32 	%r3, %r2, 1;
	mul.wide.u32 	%rd7, %r2, 140;
	add.s64 	%rd3, %rd2, %rd7;
	mov.b32 	%r39, 0;
	st.global.u32 	[%rd3], %r39;
	st.global.u32 	[%rd3+8], %r39;
	ld.global.u32 	%r40, [%rd1];
	st.global.u32 	[%rd3+12], %r40;
	ld.global.u32 	%r41, [%rd1+4];
	st.global.u32 	[%rd3+16], %r41;
	ld.global.u32 	%r42, [%rd1+8];
	st.global.u32 	[%rd3+20], %r42;
	ld.global.u32 	%r43, [%rd1+12];
	st.global.u32 	[%rd3+24], %r43;
	ld.global.u32 	%r44, [%rd1+16];
	st.global.u32 	[%rd3+28], %r44;
	ld.global.u32 	%r45, [%rd1+20];
	st.global.u32 	[%rd3+32], %r45;
	ld.global.u32 	%r46, [%rd1+24];
	st.global.u32 	[%rd3+36], %r46;
	ld.global.u32 	%r47, [%rd1+28];
	st.global.u32 	[%rd3+40], %r47;
	ld.global.u32 	%r48, [%rd1+32];
	st.global.u32 	[%rd3+44], %r48;
	ld.global.u32 	%r49, [%rd1+36];
	st.global.u32 	[%rd3+48], %r49;
	ld.global.u32 	%r50, [%rd1+40];
	st.global.u32 	[%rd3+52], %r50;
	ld.global.u32 	%r51, [%rd1+44];
	st.global.u32 	[%rd3+56], %r51;
	ld.global.u32 	%r52, [%rd1+48];
	st.global.u32 	[%rd3+60], %r52;
	ld.global.u32 	%r53, [%rd1+52];
	st.global.u32 	[%rd3+64], %r53;
	ld.global.u32 	%r54, [%rd1+56];
	st.global.u32 	[%rd3+68], %r54;
	ld.global.u32 	%r55, [%rd1+60];
	st.global.u32 	[%rd3+72], %r55;
	ld.global.u32 	%r56, [%rd1+64];
	st.global.u32 	[%rd3+76], %r56;
	ld.global.u32 	%r57, [%rd1+68];
	st.global.u32 	[%rd3+80], %r57;
	ld.global.u32 	%r58, [%rd1+72];
	st.global.u32 	[%rd3+84], %r58;
	ld.global.u32 	%r59, [%rd1+76];
	st.global.u32 	[%rd3+88], %r59;
	ld.global.u32 	%r60, [%rd1+80];
	st.global.u32 	[%rd3+92], %r60;
	ld.global.u32 	%r61, [%rd1+84];
	st.global.u32 	[%rd3+96], %r61;
	ld.global.u32 	%r62, [%rd1+88];
	st.global.u32 	[%rd3+100], %r62;
	ld.global.u32 	%r63, [%rd1+92];
	st.global.u32 	[%rd3+104], %r63;
	ld.global.u32 	%r64, [%rd1+96];
	st.global.u32 	[%rd3+108], %r64;
	ld.global.u32 	%r65, [%rd1+100];
	st.global.u32 	[%rd3+112], %r65;
	ld.global.u32 	%r66, [%rd1+104];
	st.global.u32 	[%rd3+116], %r66;
	ld.global.u32 	%r67, [%rd1+108];
	st.global.u32 	[%rd3+120], %r67;
	ld.global.u32 	%r68, [%rd1+112];
	st.global.u32 	[%rd3+124], %r68;
	ld.global.u32 	%r69, [%rd1+116];
	st.global.u32 	[%rd3+128], %r69;
	ld.global.u32 	%r70, [%rd1+120];
	st.global.u32 	[%rd3+132], %r70;
	ld.global.u32 	%r71, [%rd1+124];
	st.global.u32 	[%rd3+136], %r71;
	st.global.u32 	[%rd3+4], %r39;
	st.global.u32 	[%rd3], %r3;
	and.b32  	%r72, %r2, 2147483647;
	xor.b32  	%r73, %r72, %r3;
	and.b32  	%r4, %r2, 1;
	neg.s32 	%r74, %r4;
	and.b32  	%r75, %r74, %r40;
	and.b32  	%r5, %r73, 2;
	shl.b32 	%r76, %r73, 30;
	shr.s32 	%r77, %r76, 31;
	and.b32  	%r78, %r77, %r41;
	xor.b32  	%r79, %r75, %r78;
	or.b32  	%r80, %r4, %r5;
	and.b32  	%r6, %r73, 4;
	shl.b32 	%r81, %r73, 29;
	shr.s32 	%r82, %r81, 31;
	and.b32  	%r83, %r82, %r42;
	xor.b32  	%r84, %r79, %r83;
	or.b32  	%r85, %r80, %r6;
	and.b32  	%r7, %r73, 8;
	shl.b32 	%r86, %r73, 28;
	shr.s32 	%r87, %r86, 31;
	and.b32  	%r88, %r87, %r43;
	xor.b32  	%r89, %r84, %r88;
	or.b32  	%r90, %r85, %r7;
	and.b32  	%r8, %r73, 16;
	shl.b32 	%r91, %r73, 27;
	shr.s32 	%r92, %r91, 31;
	and.b32  	%r93, %r92, %r44;
	xor.b32  	%r94, %r89, %r93;
	or.b32  	%r95, %r90, %r8;
	and.b32  	%r9, %r73, 32;
	shl.b32 	%r96, %r73, 26;
	shr.s32 	%r97, %r96, 31;
	and.b32  	%r98, %r97, %r45;
	xor.b32  	%r99, %r94, %r98;
	or.b32  	%r100, %r95, %r9;
	and.b32  	%r10, %r73, 64;
	shl.b32 	%r101, %r73, 25;
	shr.s32 	%r102, %r101, 31;
	and.b32  	%r103, %r102, %r46;
	xor.b32  	%r104, %r99, %r103;
	or.b32  	%r105, %r100, %r10;
	and.b32  	%r11, %r73, 128;
	shl.b32 	%r106, %r73, 24;
	shr.s32 	%r107, %r106, 31;
	and.b32  	%r108, %r107, %r47;
	xor.b32  	%r109, %r104, %r108;
	or.b32  	%r110, %r105, %r11;
	and.b32  	%r12, %r73, 256;
	shl.b32 	%r111, %r73, 23;
	shr.s32 	%r112, %r111, 31;
	and.b32  	%r113, %r112, %r48;
	xor.b32  	%r114, %r109, %r113;
	or.b32  	%r115, %r110, %r12;
	and.b32  	%r13, %r73, 512;
	shl.b32 	%r116, %r73, 22;
	shr.s32 	%r117, %r116, 31;
	and.b32  	%r118, %r117, %r49;
	xor.b32  	%r119, %r114, %r118;
	or.b32  	%r120, %r115, %r13;
	and.b32  	%r14, %r73, 1024;
	shl.b32 	%r121, %r73, 21;
	shr.s32 	%r122, %r121, 31;
	and.b32  	%r123, %r122, %r50;
	xor.b32  	%r124, %r119, %r123;
	or.b32  	%r125, %r120, %r14;
	and.b32  	%r15, %r73, 2048;
	shl.b32 	%r126, %r73, 20;
	shr.s32 	%r127, %r126, 31;
	and.b32  	%r128, %r127, %r51;
	xor.b32  	%r129, %r124, %r128;
	or.b32  	%r130, %r125, %r15;
	and.b32  	%r16, %r73, 4096;
	shl.b32 	%r131, %r73, 19;
	shr.s32 	%r132, %r131, 31;
	and.b32  	%r133, %r132, %r52;
	xor.b32  	%r134, %r129, %r133;
	or.b32  	%r135, %r130, %r16;
	and.b32  	%r17, %r73, 8192;
	shl.b32 	%r136, %r73, 18;
	shr.s32 	%r137, %r136, 31;
	and.b32  	%r138, %r137, %r53;
	xor.b32  	%r139, %r134, %r138;
	or.b32  	%r140, %r135, %r17;
	and.b32  	%r18, %r73, 16384;
	shl.b32 	%r141, %r73, 17;
	shr.s32 	%r142, %r141, 31;
	and.b32  	%r143, %r142, %r54;
	xor.b32  	%r144, %r139, %r143;
	or.b32  	%r145, %r140, %r18;
	and.b32  	%r19, %r73, 32768;
	shl.b32 	%r146, %r73, 16;
	shr.s32 	%r147, %r146, 31;
	and.b32  	%r148, %r147, %r55;
	xor.b32  	%r149, %r144, %r148;
	or.b32  	%r150, %r145, %r19;
	and.b32  	%r20, %r73, 65536;
	shl.b32 	%r151, %r73, 15;
	shr.s32 	%r152, %r151, 31;
	and.b32  	%r153, %r152, %r56;
	xor.b32  	%r154, %r149, %r153;
	or.b32  	%r155, %r150, %r20;
	and.b32  	%r21, %r73, 131072;
	shl.b32 	%r156, %r73, 14;
	shr.s32 	%r157, %r156, 31;
	and.b32  	%r158, %r157, %r57;
	xor.b32  	%r159, %r154, %r158;
	or.b32  	%r160, %r155, %r21;
	and.b32  	%r22, %r73, 262144;
	shl.b32 	%r161, %r73, 13;
	shr.s32 	%r162, %r161, 31;
	and.b32  	%r163, %r162, %r58;
	xor.b32  	%r164, %r159, %r163;
	or.b32  	%r165, %r160, %r22;
	and.b32  	%r23, %r73, 524288;
	shl.b32 	%r166, %r73, 12;
	shr.s32 	%r167, %r166, 31;
	and.b32  	%r168, %r167, %r59;
	xor.b32  	%r169, %r164, %r168;
	or.b32  	%r170, %r165, %r23;
	and.b32  	%r24, %r73, 1048576;
	shl.b32 	%r171, %r73, 11;
	shr.s32 	%r172, %r171, 31;
	and.b32  	%r173, %r172, %r60;
	xor.b32  	%r174, %r169, %r173;
	or.b32  	%r175, %r170, %r24;
	and.b32  	%r25, %r73, 2097152;
	shl.b32 	%r176, %r73, 10;
	shr.s32 	%r177, %r176, 31;
	and.b32  	%r178, %r177, %r61;
	xor.b32  	%r179, %r174, %r178;
	or.b32  	%r180, %r175, %r25;
	and.b32  	%r26, %r73, 4194304;
	shl.b32 	%r181, %r73, 9;
	shr.s32 	%r182, %r181, 31;
	and.b32  	%r183, %r182, %r62;
	xor.b32  	%r184, %r179, %r183;
	or.b32  	%r185, %r180, %r26;
	and.b32  	%r27, %r73, 8388608;
	shl.b32 	%r186, %r73, 8;
	shr.s32 	%r187, %r186, 31;
	and.b32  	%r188, %r187, %r63;
	xor.b32  	%r189, %r184, %r188;
	or.b32  	%r190, %r185, %r27;
	and.b32  	%r28, %r73, 16777216;
	shl.b32 	%r191, %r73, 7;
	shr.s32 	%r192, %r191, 31;
	and.b32  	%r193, %r192, %r64;
	xor.b32  	%r194, %r189, %r193;
	or.b32  	%r195, %r190, %r28;
	and.b32  	%r29, %r73, 33554432;
	shl.b32 	%r196, %r73, 6;
	shr.s32 	%r197, %r196, 31;
	and.b32  	%r198, %r197, %r65;
	xor.b32  	%r199, %r194, %r198;
	or.b32  	%r200, %r195, %r29;
	and.b32  	%r30, %r73, 67108864;
	shl.b32 	%r201, %r73, 5;
	shr.s32 	%r202, %r201, 31;
	and.b32  	%r203, %r202, %r66;
	xor.b32  	%r204, %r199, %r203;
	or.b32  	%r205, %r200, %r30;
	and.b32  	%r31, %r73, 134217728;
	shl.b32 	%r206, %r73, 4;
	shr.s32 	%r207, %r206, 31;
	and.b32  	%r208, %r207, %r67;
	xor.b32  	%r209, %r204, %r208;
	or.b32  	%r210, %r205, %r31;
	and.b32  	%r32, %r73, 268435456;
	shl.b32 	%r211, %r73, 3;
	shr.s32 	%r212, %r211, 31;
	and.b32  	%r213, %r212, %r68;
	xor.b32  	%r214, %r209, %r213;
	or.b32  	%r215, %r210, %r32;
	and.b32  	%r33, %r73, 536870912;
	shl.b32 	%r216, %r73, 2;
	shr.s32 	%r217, %r216, 31;
	and.b32  	%r218, %r217, %r69;
	xor.b32  	%r219, %r214, %r218;
	or.b32  	%r220, %r215, %r33;
	and.b32  	%r34, %r73, 1073741824;
	shl.b32 	%r221, %r73, 1;
	shr.s32 	%r222, %r221, 31;
	and.b32  	%r223, %r222, %r70;
	xor.b32  	%r224, %r219, %r223;
	or.b32  	%r225, %r220, %r34;
	setp.ne.s32 	%p2, %r225, 0;
	setp.lt.s32 	%p3, %r3, 0;
	shr.s32 	%r226, %r3, 31;
	and.b32  	%r227, %r226, %r71;
	xor.b32  	%r35, %r224, %r227;
	or.pred  	%p1, %p2, %p3;
	not.pred 	%p4, %p1;
	@%p4 bra 	$L__BB0_2;
	st.global.u32 	[%rd3+4], %r35;
$L__BB0_2:
	setp.eq.s32 	%p5, %r34, 0;
	setp.eq.s32 	%p6, %r33, 0;
	setp.eq.s32 	%p7, %r32, 0;
	setp.eq.s32 	%p8, %r31, 0;
	setp.eq.s32 	%p9, %r30, 0;
	setp.eq.s32 	%p10, %r29, 0;
	setp.eq.s32 	%p11, %r28, 0;
	setp.eq.s32 	%p12, %r27, 0;
	setp.eq.s32 	%p13, %r26, 0;
	setp.eq.s32 	%p14, %r25, 0;
	setp.eq.s32 	%p15, %r24, 0;
	setp.eq.s32 	%p16, %r23, 0;
	setp.eq.s32 	%p17, %r22, 0;
	setp.eq.s32 	%p18, %r21, 0;
	setp.eq.s32 	%p19, %r20, 0;
	setp.eq.s32 	%p20, %r19, 0;
	setp.eq.s32 	%p21, %r18, 0;
	setp.eq.s32 	%p22, %r17, 0;
	setp.eq.s32 	%p23, %r16, 0;
	setp.eq.s32 	%p24, %r15, 0;
	setp.eq.s32 	%p25, %r14, 0;
	setp.eq.s32 	%p26, %r13, 0;
	setp.eq.s32 	%p27, %r12, 0;
	setp.eq.s32 	%p28, %r11, 0;
	setp.eq.s32 	%p29, %r10, 0;
	setp.eq.s32 	%p30, %r9, 0;
	setp.eq.s32 	%p31, %r8, 0;
	setp.eq.s32 	%p32, %r7, 0;
	setp.eq.s32 	%p33, %r6, 0;
	setp.eq.s32 	%p34, %r5, 0;
	setp.eq.s32 	%p35, %r4, 0;
	mov.u32 	%r228, %nctaid.x;
	mad.lo.s32 	%r229, %r228, %r1, %r2;
	mul.wide.u32 	%rd8, %r229, 140;
	add.s64 	%rd4, %rd2, %rd8;
	mov.b32 	%r230, 0;
	st.global.u32 	[%rd4], %r230;
	st.global.u32 	[%rd4+8], %r230;
	ld.global.u32 	%r231, [%rd1+128];
	st.global.u32 	[%rd4+12], %r231;
	ld.global.u32 	%r232, [%rd1+132];
	st.global.u32 	[%rd4+16], %r232;
	ld.global.u32 	%r233, [%rd1+136];
	st.global.u32 	[%rd4+20], %r233;
	ld.global.u32 	%r234, [%rd1+140];
	st.global.u32 	[%rd4+24], %r234;
	ld.global.u32 	%r235, [%rd1+144];
	st.global.u32 	[%rd4+28], %r235;
	ld.global.u32 	%r236, [%rd1+148];
	st.global.u32 	[%rd4+32], %r236;
	ld.global.u32 	%r237, [%rd1+152];
	st.global.u32 	[%rd4+36], %r237;
	ld.global.u32 	%r238, [%rd1+156];
	st.global.u32 	[%rd4+40], %r238;
	ld.global.u32 	%r239, [%rd1+160];
	st.global.u32 	[%rd4+44], %r239;
	ld.global.u32 	%r240, [%rd1+164];
	st.global.u32 	[%rd4+48], %r240;
	ld.global.u32 	%r241, [%rd1+168];
	st.global.u32 	[%rd4+52], %r241;
	ld.global.u32 	%r242, [%rd1+172];
	st.global.u32 	[%rd4+56], %r242;
	ld.global.u32 	%r243, [%rd1+176];
	st.global.u32 	[%rd4+60], %r243;
	ld.global.u32 	%r244, [%rd1+180];
	st.global.u32 	[%rd4+64], %r244;
	ld.global.u32 	%r245, [%rd1+184];
	st.global.u32 	[%rd4+68], %r245;
	ld.global.u32 	%r246, [%rd1+188];
	st.global.u32 	[%rd4+72], %r246;
	ld.global.u32 	%r247, [%rd1+192];
	st.global.u32 	[%rd4+76], %r247;
	ld.global.u32 	%r248, [%rd1+196];
	st.global.u32 	[%rd4+80], %r248;
	ld.global.u32 	%r249, [%rd1+200];
	st.global.u32 	[%rd4+84], %r249;
	ld.global.u32 	%r250, [%rd1+204];
	st.global.u32 	[%rd4+88], %r250;
	ld.global.u32 	%r251, [%rd1+208];
	st.global.u32 	[%rd4+92], %r251;
	ld.global.u32 	%r252, [%rd1+212];
	st.global.u32 	[%rd4+96], %r252;
	ld.global.u32 	%r253, [%rd1+216];
	st.global.u32 	[%rd4+100], %r253;
	ld.global.u32 	%r254, [%rd1+220];
	st.global.u32 	[%rd4+104], %r254;
	ld.global.u32 	%r255, [%rd1+224];
	st.global.u32 	[%rd4+108], %r255;
	ld.global.u32 	%r256, [%rd1+228];
	st.global.u32 	[%rd4+112], %r256;
	ld.global.u32 	%r257, [%rd1+232];
	st.global.u32 	[%rd4+116], %r257;
	ld.global.u32 	%r258, [%rd1+236];
	st.global.u32 	[%rd4+120], %r258;
	ld.global.u32 	%r259, [%rd1+240];
	st.global.u32 	[%rd4+124], %r259;
	ld.global.u32 	%r260, [%rd1+244];
	st.global.u32 	[%rd4+128], %r260;
	ld.global.u32 	%r261, [%rd1+248];
	st.global.u32 	[%rd4+132], %r261;
	ld.global.u32 	%r262, [%rd1+252];
	st.global.u32 	[%rd4+136], %r262;
	st.global.u32 	[%rd4+4], %r230;
	st.global.u32 	[%rd4], %r3;
	selp.b32 	%r263, 0, %r231, %p35;
	selp.b32 	%r264, 0, %r232, %p34;
	xor.b32  	%r265, %r263, %r264;
	selp.b32 	%r266, 0, %r233, %p33;
	xor.b32  	%r267, %r265, %r266;
	selp.b32 	%r268, 0, %r234, %p32;
	xor.b32  	%r269, %r267, %r268;
	selp.b32 	%r270, 0, %r235, %p31;
	xor.b32  	%r271, %r269, %r270;
	selp.b32 	%r272, 0, %r236, %p30;
	xor.b32  	%r273, %r271, %r272;
	selp.b32 	%r274, 0, %r237, %p29;
	xor.b32  	%r275, %r273, %r274;
	selp.b32 	%r276, 0, %r238, %p28;
	xor.b32  	%r277, %r275, %r276;
	selp.b32 	%r278, 0, %r239, %p27;
	xor.b32  	%r279, %r277, %r278;
	selp.b32 	%r280, 0, %r240, %p26;
	xor.b32  	%r281, %r279, %r280;
	selp.b32 	%r282, 0, %r241, %p25;
	xor.b32  	%r283, %r281, %r282;
	selp.b32 	%r284, 0, %r242, %p24;
	xor.b32  	%r285, %r283, %r284;
	selp.b32 	%r286, 0, %r243, %p23;
	xor.b32  	%r287, %r285, %r286;
	selp.b32 	%r288, 0, %r244, %p22;
	xor.b32  	%r289, %r287, %r288;
	selp.b32 	%r290, 0, %r245, %p21;
	xor.b32  	%r291, %r289, %r290;
	selp.b32 	%r292, 0, %r246, %p20;
	xor.b32  	%r293, %r291, %r292;
	selp.b32 	%r294, 0, %r247, %p19;
	xor.b32  	%r295, %r293, %r294;
	selp.b32 	%r296, 0, %r248, %p18;
	xor.b32  	%r297, %r295, %r296;
	selp.b32 	%r298, 0, %r249, %p17;
	xor.b32  	%r299, %r297, %r298;
	selp.b32 	%r300, 0, %r250, %p16;
	xor.b32  	%r301, %r299, %r300;
	selp.b32 	%r302, 0, %r251, %p15;
	xor.b32  	%r303, %r301, %r302;
	selp.b32 	%r304, 0, %r252, %p14;
	xor.b32  	%r305, %r303, %r304;
	selp.b32 	%r306, 0, %r253, %p13;
	xor.b32  	%r307, %r305, %r306;
	selp.b32 	%r308, 0, %r254, %p12;
	xor.b32  	%r309, %r307, %r308;
	selp.b32 	%r310, 0, %r255, %p11;
	xor.b32  	%r311, %r309, %r310;
	selp.b32 	%r312, 0, %r256, %p10;
	xor.b32  	%r313, %r311, %r312;
	selp.b32 	%r314, 0, %r257, %p9;
	xor.b32  	%r315, %r313, %r314;
	selp.b32 	%r316, 0, %r258, %p8;
	xor.b32  	%r317, %r315, %r316;
	selp.b32 	%r318, 0, %r259, %p7;
	xor.b32  	%r319, %r317, %r318;
	selp.b32 	%r320, 0, %r260, %p6;
	xor.b32  	%r321, %r319, %r320;
	selp.b32 	%r322, 0, %r261, %p5;
	xor.b32  	%r323, %r321, %r322;
	shr.s32 	%r324, %r3, 31;
	and.b32  	%r325, %r324, %r262;
	xor.b32  	%r36, %r323, %r325;
	@%p4 bra 	$L__BB0_4;
	st.global.u32 	[%rd4+4], %r36;
$L__BB0_4:
	ret;

}
	// .globl	_Z17generate_uniformsPfP18curandStateSobol32j
.visible .entry _Z17generate_uniformsPfP18curandStateSobol32j(
	.param .u64 .ptr .align 1 _Z17generate_uniformsPfP18curandStateSobol32j_param_0,
	.param .u64 .ptr .align 1 _Z17generate_uniformsPfP18curandStateSobol32j_param_1,
	.param .u32 _Z17generate_uniformsPfP18curandStateSobol32j_param_2
)
{
	.local .align 4 .b8 	__local_depot1[280];
	.reg .b64 	%SP;
	.reg .b64 	%SPL;
	.reg .pred 	%p<5>;
	.reg .b32 	%r<106>;
	.reg .b32 	%f<5>;
	.reg .b64 	%rd<20>;

	mov.u64 	%SPL, __local_depot1;
	ld.param.u64 	%rd5, [_Z17generate_uniformsPfP18curandStateSobol32j_param_1];
	ld.param.u32 	%r17, [_Z17generate_uniformsPfP18curandStateSobol32j_param_2];
	cvta.to.global.u64 	%rd6, %rd5;
	add.u64 	%rd1, %SPL, 0;
	add.u64 	%rd2, %SPL, 140;
	mov.u32 	%r18, %ctaid.x;
	mov.u32 	%r19, %ntid.x;
	mov.u32 	%r20, %tid.x;
	mad.lo.s32 	%r105, %r18, %r19, %r20;
	mov.u32 	%r21, %nctaid.x;
	mul.lo.s32 	%r2, %r21, %r19;
	mul.wide.u32 	%rd9, %r105, 140;
	add.s64 	%rd10, %rd6, %rd9;
	ld.global.u32 	%r22, [%rd10+136];
	ld.global.u32 	%r23, [%rd10+132];
	ld.global.u32 	%r24, [%rd10+128];
	ld.global.u32 	%r25, [%rd10+124];
	ld.global.u32 	%r26, [%rd10+120];
	ld.global.u32 	%r27, [%rd10+116];
	ld.global.u32 	%r28, [%rd10+112];
	ld.global.u32 	%r29, [%rd10+108];
	ld.global.u32 	%r30, [%rd10+104];
	ld.global.u32 	%r31, [%rd10+100];
	ld.global.u32 	%r32, [%rd10+96];
	ld.global.u32 	%r33, [%rd10+92];
	ld.global.u32 	%r34, [%rd10+88];
	ld.global.u32 	%r35, [%rd10+84];
	ld.global.u32 	%r36, [%rd10+80];
	ld.global.u32 	%r37, [%rd10+76];
	ld.global.u32 	%r38, [%rd10+72];
	ld.global.u32 	%r39, [%rd10+68];
	ld.global.u32 	%r40, [%rd10+64];
	ld.global.u32 	%r41, [%rd10+60];
	ld.global.u32 	%r42, [%rd10+56];
	ld.global.u32 	%r43, [%rd10+52];
	ld.global.u32 	%r44, [%rd10+48];
	ld.global.u32 	%r45, [%rd10+44];
	ld.global.u32 	%r46, [%rd10+40];
	ld.global.u32 	%r47, [%rd10+36];
	ld.global.u32 	%r48, [%rd10+32];
	ld.global.u32 	%r49, [%rd10+28];
	ld.global.u32 	%r50, [%rd10+24];
	ld.global.u32 	%r51, [%rd10+20];
	ld.global.u32 	%r52, [%rd10+16];
	ld.global.u32 	%r53, [%rd10+12];
	ld.global.u32 	%r54, [%rd10+8];
	ld.global.u32 	%r104, [%rd10+4];
	ld.global.u32 	%r103, [%rd10];
	st.local.u32 	[%rd1], %r103;
	st.local.u32 	[%rd1+4], %r104;
	st.local.u32 	[%rd1+8], %r54;
	st.local.u32 	[%rd1+12], %r53;
	st.local.u32 	[%rd1+16], %r52;
	st.local.u32 	[%rd1+20], %r51;
	st.local.u32 	[%rd1+24], %r50;
	st.local.u32 	[%rd1+28], %r49;
	st.local.u32 	[%rd1+32], %r48;
	st.local.u32 	[%rd1+36], %r47;
	st.local.u32 	[%rd1+40], %r46;
	st.local.u32 	[%rd1+44], %r45;
	st.local.u32 	[%rd1+48], %r44;
	st.local.u32 	[%rd1+52], %r43;
	st.local.u32 	[%rd1+56], %r42;
	st.local.u32 	[%rd1+60], %r41;
	st.local.u32 	[%rd1+64], %r40;
	st.local.u32 	[%rd1+68], %r39;
	st.local.u32 	[%rd1+72], %r38;
	st.local.u32 	[%rd1+76], %r37;
	st.local.u32 	[%rd1+80], %r36;
	st.local.u32 	[%rd1+84], %r35;
	st.local.u32 	[%rd1+88], %r34;
	st.local.u32 	[%rd1+92], %r33;
	st.local.u32 	[%rd1+96], %r32;
	st.local.u32 	[%rd1+100], %r31;
	st.local.u32 	[%rd1+104], %r30;
	st.local.u32 	[%rd1+108], %r29;
	st.local.u32 	[%rd1+112], %r28;
	st.local.u32 	[%rd1+116], %r27;
	st.local.u32 	[%rd1+120], %r26;
	st.local.u32 	[%rd1+124], %r25;
	st.local.u32 	[%rd1+128], %r24;
	st.local.u32 	[%rd1+132], %r23;
	st.local.u32 	[%rd1+136], %r22;
	add.s32 	%r55, %r105, %r2;
	mul.wide.u32 	%rd11, %r55, 140;
	add.s64 	%rd12, %rd6, %rd11;
	ld.global.u32 	%r56, [%rd12+136];
	ld.global.u32 	%r57, [%rd12+132];
	ld.global.u32 	%r58, [%rd12+128];
	ld.global.u32 	%r59, [%rd12+124];
	ld.global.u32 	%r60, [%rd12+120];
	ld.global.u32 	%r61, [%rd12+116];
	ld.global.u32 	%r62, [%rd12+112];
	ld.global.u32 	%r63, [%rd12+108];
	ld.global.u32 	%r64, [%rd12+104];
	ld.global.u32 	%r65, [%rd12+100];
	ld.global.u32 	%r66, [%rd12+96];
	ld.global.u32 	%r67, [%rd12+92];
	ld.global.u32 	%r68, [%rd12+88];
	ld.global.u32 	%r69, [%rd12+84];
	ld.global.u32 	%r70, [%rd12+80];
	ld.global.u32 	%r71, [%rd12+76];
	ld.global.u32 	%r72, [%rd12+72];
	ld.global.u32 	%r73, [%rd12+68];
	ld.global.u32 	%r74, [%rd12+64];
	ld.global.u32 	%r75, [%rd12+60];
	ld.global.u32 	%r76, [%rd12+56];
	ld.global.u32 	%r77, [%rd12+52];
	ld.global.u32 	%r78, [%rd12+48];
	ld.global.u32 	%r79, [%rd12+44];
	ld.global.u32 	%r80, [%rd12+40];
	ld.global.u32 	%r81, [%rd12+36];
	ld.global.u32 	%r82, [%rd12+32];
	ld.global.u32 	%r83, [%rd12+28];
	ld.global.u32 	%r84, [%rd12+24];
	ld.global.u32 	%r85, [%rd12+20];
	ld.global.u32 	%r86, [%rd12+16];
	ld.global.u32 	%r87, [%rd12+12];
	ld.global.u32 	%r88, [%rd12+8];
	ld.global.u32 	%r102, [%rd12+4];
	ld.global.u32 	%r101, [%rd12];
	st.local.u32 	[%rd2], %r101;
	st.local.u32 	[%rd2+4], %r102;
	st.local.u32 	[%rd2+8], %r88;
	st.local.u32 	[%rd2+12], %r87;
	st.local.u32 	[%rd2+16], %r86;
	st.local.u32 	[%rd2+20], %r85;
	st.local.u32 	[%rd2+24], %r84;
	st.local.u32 	[%rd2+28], %r83;
	st.local.u32 	[%rd2+32], %r82;
	st.local.u32 	[%rd2+36], %r81;
	st.local.u32 	[%rd2+40], %r80;
	st.local.u32 	[%rd2+44], %r79;
	st.local.u32 	[%rd2+48], %r78;
	st.local.u32 	[%rd2+52], %r77;
	st.local.u32 	[%rd2+56], %r76;
	st.local.u32 	[%rd2+60], %r75;
	st.local.u32 	[%rd2+64], %r74;
	st.local.u32 	[%rd2+68], %r73;
	st.local.u32 	[%rd2+72], %r72;
	st.local.u32 	[%rd2+76], %r71;
	st.local.u32 	[%rd2+80], %r70;
	st.local.u32 	[%rd2+84], %r69;
	st.local.u32 	[%rd2+88], %r68;
	st.local.u32 	[%rd2+92], %r67;
	st.local.u32 	[%rd2+96], %r66;
	st.local.u32 	[%rd2+100], %r65;
	st.local.u32 	[%rd2+104], %r64;
	st.local.u32 	[%rd2+108], %r63;
	st.local.u32 	[%rd2+112], %r62;
	st.local.u32 	[%rd2+116], %r61;
	st.local.u32 	[%rd2+120], %r60;
	st.local.u32 	[%rd2+124], %r59;
	st.local.u32 	[%rd2+128], %r58;
	st.local.u32 	[%rd2+132], %r57;
	st.local.u32 	[%rd2+136], %r56;
	setp.ge.u32 	%p1, %r105, %r17;
	@%p1 bra 	$L__BB1_3;
	ld.param.u64 	%rd19, [_Z17generate_uniformsPfP18curandStateSobol32j_param_0];
	cvta.to.global.u64 	%rd3, %rd19;
$L__BB1_2:
	ld.param.u32 	%r100, [_Z17generate_uniformsPfP18curandStateSobol32j_param_2];
	not.b32 	%r89, %r103;
	brev.b32 	%r90, %r89;
	bfind.shiftamt.u32 	%r91, %r90;
	setp.eq.s32 	%p2, %r91, -1;
	selp.b32 	%r92, 31, %r91, %p2;
	mul.wide.s32 	%rd13, %r92, 4;
	add.s64 	%rd14, %rd1, %rd13;
	ld.local.u32 	%r93, [%rd14+12];
	xor.b32  	%r12, %r104, %r93;
	st.local.u32 	[%rd1+4], %r12;
	add.s32 	%r103, %r103, 1;
	st.local.u32 	[%rd1], %r103;
	cvt.rn.f32.u32 	%f1, %r104;
	fma.rn.f32 	%f2, %f1, 0f2F800000, 0f2F000000;
	not.b32 	%r94, %r101;
	brev.b32 	%r95, %r94;
	bfind.shiftamt.u32 	%r96, %r95;
	setp.eq.s32 	%p3, %r96, -1;
	selp.b32 	%r97, 31, %r96, %p3;
	mul.wide.s32 	%rd15, %r97, 4;
	add.s64 	%rd16, %rd2, %rd15;
	ld.local.u32 	%r98, [%rd16+12];
	xor.b32  	%r14, %r102, %r98;
	st.local.u32 	[%rd2+4], %r14;
	add.s32 	%r101, %r101, 1;
	st.local.u32 	[%rd2], %r101;
	cvt.rn.f32.u32 	%f3, %r102;
	fma.rn.f32 	%f4, %f3, 0f2F800000, 0f2F000000;
	shl.b32 	%r99, %r105, 1;
	mul.wide.u32 	%rd17, %r99, 4;
	add.s64 	%rd18, %rd3, %rd17;
	st.global.f32 	[%rd18], %f2;
	st.global.f32 	[%rd18+4], %f4;
	add.s32 	%r105, %r105, %r2;
	setp.lt.u32 	%p4, %r105, %r100;
	mov.u32 	%r102, %r14;
	mov.u32 	%r104, %r12;
	@%p4 bra 	$L__BB1_2;
$L__BB1_3:
	ret;

}


// ===== COMPILED SASS (sm_100) =====

	.target	sm_100

	.elftype	@"ET_EXEC"


//--------------------- .note.nv.tkinfo           --------------------------
	.section	.note.nv.tkinfo,"",@"SHT_NOTE"
	.sectionflags	@"SHF_NOTE_NV_TKINFO"
	.tkinfo
        /*0018*/ 	.word	0x00000002
        /*0030*/ 	.string	""
        /*0030*/ 	.string	"ptxas"
        /*0030*/ 	.string	"Cuda compilation tools, release 13.0, V13.0.88"
        /*0030*/ 	.string	"Build cuda_13.0.r13.0/compiler.36424714_0"
        /*0030*/ 	.string	"-arch sm_100 -m 64 "



//--------------------- .note.nv.cuinfo           --------------------------
	.section	.note.nv.cuinfo,"",@"SHT_NOTE"
	.sectionflags	@"SHF_NOTE_NV_CUINFO"
        /*0018*/ 	.short	0x0002
        /*001a*/ 	.short	0x0064
        /*001c*/ 	.short	0x0082
	.zero		2


//--------------------- .nv.info                  --------------------------
	.section	.nv.info,"",@"SHT_CUDA_INFO"
	.align	4


	//----- nvinfo : EIATTR_REGCOUNT
	.align		4
        /*0000*/ 	.byte	0x04, 0x2f
        /*0002*/ 	.short	(.L_10 - .L_9)
	.align		4
.L_9:
        /*0004*/ 	.word	index@(_Z9init_QRNGP18curandStateSobol32PA32_j)
        /*0008*/ 	.word	0x00000020


	//----- nvinfo : EIATTR_FRAME_SIZE
	.align		4
.L_10:
        /*000c*/ 	.byte	0x04, 0x11
        /*000e*/ 	.short	(.L_12 - .L_11)
	.align		4
.L_11:
        /*0010*/ 	.word	index@(_Z9init_QRNGP18curandStateSobol32PA32_j)
        /*0014*/ 	.word	0x00000000


	//----- nvinfo : EIATTR_REGCOUNT
	.align		4
.L_12:
        /*0018*/ 	.byte	0x04, 0x2f
        /*001a*/ 	.short	(.L_14 - .L_13)
	.align		4
.L_13:
        /*001c*/ 	.word	index@(_Z17generate_uniformsPfP18curandStateSobol32j)
        /*0020*/ 	.word	0x00000020


	//----- nvinfo : EIATTR_FRAME_SIZE
	.align		4
.L_14:
        /*0024*/ 	.byte	0x04, 0x11
        /*0026*/ 	.short	(.L_16 - .L_15)
	.align		4
.L_15:
        /*0028*/ 	.word	index@(_Z17generate_uniformsPfP18curandStateSobol32j)
        /*002c*/ 	.word	0x00000118


	//----- nvinfo : EIATTR_MIN_STACK_SIZE
	.align		4
.L_16:
        /*0030*/ 	.byte	0x04, 0x12
        /*0032*/ 	.short	(.L_18 - .L_17)
	.align		4
.L_17:
        /*0034*/ 	.word	index@(_Z17generate_uniformsPfP18curandStateSobol32j)
        /*0038*/ 	.word	0x00000118


	//----- nvinfo : EIATTR_MIN_STACK_SIZE
	.align		4
.L_18:
        /*003c*/ 	.byte	0x04, 0x12
        /*003e*/ 	.short	(.L_20 - .L_19)
	.align		4
.L_19:
        /*0040*/ 	.word	index@(_Z9init_QRNGP18curandStateSobol32PA32_j)
        /*0044*/ 	.word	0x00000000
.L_20:


//--------------------- .nv.compat                --------------------------
	.section	.nv.compat,"",@"SHT_CUDA_COMPAT_INFO"
	.align	4
        /*0000*/ 	.byte	0x02, 0x09, 0x00, 0x00, 0x02, 0x02, 0x01, 0x00, 0x02, 0x05, 0x05, 0x00, 0x03, 0x07, 0x01, 0x01
        /*0010*/ 	.byte	0x02, 0x03, 0x00, 0x00, 0x02, 0x06, 0x01, 0x00, 0x04, 0x0b, 0x08, 0x00, 0x09, 0x00, 0x00, 0x00
        /*0020*/ 	.byte	0x00, 0x00, 0x00, 0x00


//--------------------- .nv.info._Z17generate_uniformsPfP18curandStateSobol32j --------------------------
	.section	.nv.info._Z17generate_uniformsPfP18curandStateSobol32j,"",@"SHT_CUDA_INFO"
	.sectionflags	@""
	.align	4


	//----- nvinfo : EIATTR_CUDA_API_VERSION
	.align		4
        /*0000*/ 	.byte	0x04, 0x37
        /*0002*/ 	.short	(.L_22 - .L_21)
.L_21:
        /*0004*/ 	.word	0x00000082


	//----- nvinfo : EIATTR_KPARAM_INFO
	.align		4
.L_22:
        /*0008*/ 	.byte	0x04, 0x17
        /*000a*/ 	.short	(.L_24 - .L_23)
.L_23:
        /*000c*/ 	.word	0x00000000
        /*0010*/ 	.short	0x0002
        /*0012*/ 	.short	0x0010
        /*0014*/ 	.byte	0x00, 0xf0, 0x11, 0x00


	//----- nvinfo : EIATTR_KPARAM_INFO
	.align		4
.L_24:
        /*0018*/ 	.byte	0x04, 0x17
        /*001a*/ 	.short	(.L_26 - .L_25)
.L_25:
        /*001c*/ 	.word	0x00000000
        /*0020*/ 	.short	0x0001
        /*0022*/ 	.short	0x0008
        /*0024*/ 	.byte	0x00, 0xf5, 0x21, 0x00


	//----- nvinfo : EIATTR_KPARAM_INFO
	.align		4
.L_26:
        /*0028*/ 	.byte	0x04, 0x17
        /*002a*/ 	.short	(.L_28 - .L_27)
.L_27:
        /*002c*/ 	.word	0x00000000
        /*0030*/ 	.short	0x0000
        /*0032*/ 	.short	0x0000
        /*0034*/ 	.byte	0x00, 0xf5, 0x21, 0x00


	//----- nvinfo : EIATTR_SPARSE_MMA_MASK
	.align		4
.L_28:
        /*0038*/ 	.byte	0x03, 0x50
        /*003a*/ 	.short	0x0000


	//----- nvinfo : EIATTR_MAXREG_COUNT
	.align		4
        /*003c*/ 	.byte	0x03, 0x1b
        /*003e*/ 	.short	0x00ff


	//----- nvinfo : EIATTR_MERCURY_ISA_VERSION
	.align		4
        /*0040*/ 	.byte	0x03, 0x5f
        /*0042*/ 	.short	0x0101


	//----- nvinfo : EIATTR_VRC_CTA_INIT_COUNT
	.align		4
        /*0044*/ 	.byte	0x02, 0x4a
	.zero		1
	.zero		1


	//----- nvinfo : EIATTR_EXIT_INSTR_OFFSETS
	.align		4
        /*0048*/ 	.byte	0x04, 0x1c
        /*004a*/ 	.short	(.L_30 - .L_29)


	//   ....[0]....
.L_29:
        /*004c*/ 	.word	0x00000780


	//   ....[1]....
        /*0050*/ 	.word	0x000009f0


	//----- nvinfo : EIATTR_CRS_STACK_SIZE
	.align		4
.L_30:
        /*0054*/ 	.byte	0x04, 0x1e
        /*0056*/ 	.short	(.L_32 - .L_31)
.L_31:
        /*0058*/ 	.word	0x00000000


	//----- nvinfo : EIATTR_CBANK_PARAM_SIZE
	.align		4
.L_32:
        /*005c*/ 	.byte	0x03, 0x19
        /*005e*/ 	.short	0x0014


	//----- nvinfo : EIATTR_PARAM_CBANK
	.align		4
        /*0060*/ 	.byte	0x04, 0x0a
        /*0062*/ 	.short	(.L_34 - .L_33)
	.align		4
.L_33:
        /*0064*/ 	.word	index@(.nv.constant0._Z17generate_uniformsPfP18curandStateSobol32j)
        /*0068*/ 	.short	0x0380
        /*006a*/ 	.short	0x0014


	//----- nvinfo : EIATTR_SW_WAR
	.align		4
.L_34:
        /*006c*/ 	.byte	0x04, 0x36
        /*006e*/ 	.short	(.L_36 - .L_35)
.L_35:
        /*0070*/ 	.word	0x00000008
.L_36:


//--------------------- .nv.info._Z9init_QRNGP18curandStateSobol32PA32_j --------------------------
	.section	.nv.info._Z9init_QRNGP18curandStateSobol32PA32_j,"",@"SHT_CUDA_INFO"
	.sectionflags	@""
	.align	4


	//----- nvinfo : EIATTR_CUDA_API_VERSION
	.align		4
        /*0000*/ 	.byte	0x04, 0x37
        /*0002*/ 	.short	(.L_38 - .L_37)
.L_37:
        /*0004*/ 	.word	0x00000082


	//----- nvinfo : EIATTR_KPARAM_INFO
	.align		4
.L_38:
        /*0008*/ 	.byte	0x04, 0x17
        /*000a*/ 	.short	(.L_40 - .L_39)
.L_39:
        /*000c*/ 	.word	0x00000000
        /*0010*/ 	.short	0x0001
        /*0012*/ 	.short	0x0008
        /*0014*/ 	.byte	0x00, 0xf5, 0x21, 0x00


	//----- nvinfo : EIATTR_KPARAM_INFO
	.align		4
.L_40:
        /*0018*/ 	.byte	0x04, 0x17
        /*001a*/ 	.short	(.L_42 - .L_41)
.L_41:
        /*001c*/ 	.word	0x00000000
        /*0020*/ 	.short	0x0000
        /*0022*/ 	.short	0x0000
        /*0024*/ 	.byte	0x00, 0xf5, 0x21, 0x00


	//----- nvinfo : EIATTR_SPARSE_MMA_MASK
	.align		4
.L_42:
        /*0028*/ 	.byte	0x03, 0x50
        /*002a*/ 	.short	0x0000


	//----- nvinfo : EIATTR_MAXREG_COUNT
	.align		4
        /*002c*/ 	.byte	0x03, 0x1b
        /*002e*/ 	.short	0x00ff


	//----- nvinfo : EIATTR_MERCURY_ISA_VERSION
	.align		4
        /*0030*/ 	.byte	0x03, 0x5f
        /*0032*/ 	.short	0x0101


	//----- nvinfo : EIATTR_VRC_CTA_INIT_COUNT
	.align		4
        /*0034*/ 	.byte	0x02, 0x4a
	.zero		1
	.zero		1


	//----- nvinfo : EIATTR_EXIT_INSTR_OFFSETS
	.align		4
        /*0038*/ 	.byte	0x04, 0x1c
        /*003a*/ 	.short	(.L_44 - .L_43)


	//   ....[0]....
.L_43:
        /*003c*/ 	.word	0x00001830


	//   ....[1]....
        /*0040*/ 	.word	0x00001850


	//----- nvinfo : EIATTR_CBANK_PARAM_SIZE
	.align		4
.L_44:
        /*0044*/ 	.byte	0x03, 0x19
        /*0046*/ 	.short	0x0010


	//----- nvinfo : EIATTR_PARAM_CBANK
	.align		4
        /*0048*/ 	.byte	0x04, 0x0a
        /*004a*/ 	.short	(.L_46 - .L_45)
	.align		4
.L_45:
        /*004c*/ 	.word	index@(.nv.constant0._Z9init_QRNGP18curandStateSobol32PA32_j)
        /*0050*/ 	.short	0x0380
        /*0052*/ 	.short	0x0010


	//----- nvinfo : EIATTR_SW_WAR
	.align		4
.L_46:
        /*0054*/ 	.byte	0x04, 0x36
        /*0056*/ 	.short	(.L_48 - .L_47)
.L_47:
        /*0058*/ 	.word	0x00000008
.L_48:


//--------------------- .nv.callgraph             --------------------------
	.section	.nv.callgraph,"",@"SHT_CUDA_CALLGRAPH"
	.align	4
	.sectionentsize	8
	.align		4
        /*0000*/ 	.word	0x00000000
	.align		4
        /*0004*/ 	.word	0xffffffff
	.align		4
        /*0008*/ 	.word	0x00000000
	.align		4
        /*000c*/ 	.word	0xfffffffe
	.align		4
        /*0010*/ 	.word	0x00000000
	.align		4
        /*0014*/ 	.word	0xfffffffd
	.align		4
        /*0018*/ 	.word	0x00000000
	.align		4
        /*001c*/ 	.word	0xfffffffc


//--------------------- .nv.constant4             --------------------------
	.section	.nv.constant4,"a",@progbits
	.align	8
	.align		8
.nv.constant4:
        /*0000*/ 	.dword	precalc_xorwow_matrix
	.align		8
        /*0008*/ 	.dword	precalc_xorwow_offset_matrix
	.align		8
        /*0010*/ 	.dword	mrg32k3aM1
	.align		8
        /*0018*/ 	.dword	mrg32k3aM2
	.align		8
        /*0020*/ 	.dword	mrg32k3aM1SubSeq
	.align		8
        /*0028*/ 	.dword	mrg32k3aM2SubSeq
	.align		8
        /*0030*/ 	.dword	mrg32k3aM1Seq
	.align		8
        /*0038*/ 	.dword	mrg32k3aM2Seq


//--------------------- .nv.constant3             --------------------------
	.section	.nv.constant3,"a",@progbits
	.align	8
.nv.constant3:
	.type		__cr_lgamma_table,@object
	.size		__cr_lgamma_table,(.L_8 - __cr_lgamma_table)
__cr_lgamma_table:
        /*0000*/ 	.byte	0x00, 0x00, 0x00, 0x00, 0x00, 0x00, 0x00, 0x00, 0x00, 0x00, 0x00, 0x00, 0x00, 0x00, 0x00, 0x00
        /*0010*/ 	.byte	0xef, 0x39, 0xfa, 0xfe, 0x42, 0x2e, 0xe6, 0x3f, 0x02, 0x20, 0x2a, 0xfa, 0x0b, 0xab, 0xfc, 0x3f
        /*0020*/ 	.byte	0xf9, 0x2c, 0x92, 0x7c, 0xa7, 0x6c, 0x09, 0x40, 0xc9, 0x79, 0x44, 0x3c, 0x64, 0x26, 0x13, 0x40
        /*0030*/ 	.byte	0xca, 0x01, 0xcf, 0x3a, 0x27, 0x51, 0x1a, 0x40, 0x30, 0xcc, 0x2d, 0xf3, 0xe1, 0x0c, 0x21, 0x40
        /*0040*/ 	.byte	0x0d, 0xb7, 0xfc, 0x82, 0x8e, 0x35, 0x25, 0x40
.L_8:


//--------------------- .text._Z17generate_uniformsPfP18curandStateSobol32j --------------------------
	.section	.text._Z17generate_uniformsPfP18curandStateSobol32j,"ax",@progbits
	.align	128
        .global         _Z17generate_uniformsPfP18curandStateSobol32j
        .type           _Z17generate_uniformsPfP18curandStateSobol32j,@function
        .size           _Z17generate_uniformsPfP18curandStateSobol32j,(.L_x_3 - _Z17generate_uniformsPfP18curandStateSobol32j)
        .other          _Z17generate_uniformsPfP18curandStateSobol32j,@"STO_CUDA_ENTRY STV_DEFAULT"
_Z17generate_uniformsPfP18curandStateSobol32j:
.text._Z17generate_uniformsPfP18curandStateSobol32j:
[----:B------:R-:W0:Y:S01]  /*0000*/  LDC R1, c[0x0][0x37c] ;  /* 0x0000df00ff017b82 */ /* 0x000e220000000800 */
[----:B------:R-:W1:Y:S07]  /*0010*/  S2R R29, SR_TID.X ;  /* 0x00000000001d7919 */ /* 0x000e6e0000002100 */
[----:B------:R-:W1:Y:S01]  /*0020*/  S2UR UR6, SR_CTAID.X ;  /* 0x00000000000679c3 */ /* 0x000e620000002500 */
[----:B------:R-:W2:Y:S01]  /*0030*/  LDCU.64 UR4, c[0x0][0x358] ;  /* 0x00006b00ff0477ac */ /* 0x000ea20008000a00 */
[----:B0-----:R-:W-:-:S06]  /*0040*/  VIADD R1, R1, 0xfffffee8 ;  /* 0xfffffee801017836 */ /* 0x001fcc0000000000 */
[----:B------:R-:W1:Y:S08]  /*0050*/  LDC R0, c[0x0][0x360] ;  /* 0x0000d800ff007b82 */ /* 0x000e700000000800 */
[----:B------:R-:W0:Y:S01]  /*0060*/  LDC.64 R20, c[0x0][0x388] ;  /* 0x0000e200ff147b82 */ /* 0x000e220000000a00 */
[----:B-1----:R-:W-:-:S04]  /*0070*/  IMAD R29, R0, UR6, R29 ;  /* 0x00000006001d7c24 */ /* 0x002fc8000f8e021d */
[----:B0-----:R-:W-:-:S05]  /*0080*/  IMAD.WIDE.U32 R26, R29, 0x8c, R20 ;  /* 0x0000008c1d1a7825 */ /* 0x001fca00078e0014 */
[----:B--2---:R-:W2:Y:S04]  /*0090*/  LDG.E R9, desc[UR4][R26.64+0x84] ;  /* 0x000084041a097981 */ /* 0x004ea8000c1e1900 */
[----:B------:R-:W2:Y:S04]  /*00a0*/  LDG.E R8, desc[UR4][R26.64+0x80] ;  /* 0x000080041a087981 */ /* 0x000ea8000c1e1900 */
[----:B------:R-:W3:Y:S04]  /*00b0*/  LDG.E R11, desc[UR4][R26.64+0x7c] ;  /* 0x00007c041a0b7981 */ /* 0x000ee8000c1e1900 */
[----:B------:R-:W3:Y:S04]  /*00c0*/  LDG.E R10, desc[UR4][R26.64+0x78] ;  /* 0x000078041a0a7981 */ /* 0x000ee8000c1e1900 */
[----:B------:R-:W4:Y:S04]  /*00d0*/  LDG.E R13, desc[UR4][R26.64+0x74] ;  /* 0x000074041a0d7981 */ /* 0x000f28000c1e1900 */
[----:B------:R-:W4:Y:S04]  /*00e0*/  LDG.E R12, desc[UR4][R26.64+0x70] ;  /* 0x000070041a0c7981 */ /* 0x000f28000c1e1900 */
[----:B------:R-:W5:Y:S04]  /*00f0*/  LDG.E R15, desc[UR4][R26.64+0x6c] ;  /* 0x00006c041a0f7981 */ /* 0x000f68000c1e1900 */
        /* <DEDUP_REMOVED lines=10> */
[----:B------:R-:W5:Y:S01]  /*01a0*/  LDG.E R18, desc[UR4][R26.64+0x18] ;  /* 0x000018041a127981 */ /* 0x000f62000c1e1900 */
[----:B------:R-:W0:Y:S03]  /*01b0*/  LDCU UR6, c[0x0][0x370] ;  /* 0x00006e00ff0677ac */ /* 0x000e260008000800 */
[----:B------:R-:W5:Y:S04]  /*01c0*/  LDG.E R5, desc[UR4][R26.64+0x54] ;  /* 0x000054041a057981 */ /* 0x000f68000c1e1900 */
[----:B------:R-:W5:Y:S04]  /*01d0*/  LDG.E R4, desc[UR4][R26.64+0x50] ;  /* 0x000050041a047981 */ /* 0x000f68000c1e1900 */
[----:B------:R-:W5:Y:S04]  /*01e0*/  LDG.E R24, desc[UR4][R26.64+0x8] ;  /* 0x000008041a187981 */ /* 0x000f68000c1e1900 */
[----:B--2---:R1:W-:Y:S04]  /*01f0*/  STL.64 [R1+0x80], R8 ;  /* 0x0000800801007387 */ /* 0x0043e80000100a00 */
[----:B---3--:R2:W-:Y:S04]  /*0200*/  STL.64 [R1+0x78], R10 ;  /* 0x0000780a01007387 */ /* 0x0085e80000100a00 */
[----:B-1----:R-:W3:Y:S04]  /*0210*/  LDG.E R9, desc[UR4][R26.64+0x44] ;  /* 0x000044041a097981 */ /* 0x002ee8000c1e1900 */
[----:B----4-:R1:W-:Y:S04]  /*0220*/  STL.64 [R1+0x70], R12 ;  /* 0x0000700c01007387 */ /* 0x0103e80000100a00 */
[----:B------:R-:W3:Y:S04]  /*0230*/  LDG.E R8, desc[UR4][R26.64+0x40] ;  /* 0x000040041a087981 */ /* 0x000ee8000c1e1900 */
[----:B-----5:R4:W-:Y:S04]  /*0240*/  STL.64 [R1+0x68], R14 ;  /* 0x0000680e01007387 */ /* 0x0209e80000100a00 */
[----:B--2---:R-:W2:Y:S04]  /*0250*/  LDG.E R11, desc[UR4][R26.64+0x3c] ;  /* 0x00003c041a0b7981 */ /* 0x004ea8000c1e1900 */
[----:B------:R-:W2:Y:S04]  /*0260*/  LDG.E R10, desc[UR4][R26.64+0x38] ;  /* 0x000038041a0a7981 */ /* 0x000ea8000c1e1900 */
[----:B-1----:R-:W5:Y:S04]  /*0270*/  LDG.E R13, desc[UR4][R26.64+0x34] ;  /* 0x000034041a0d7981 */ /* 0x002f68000c1e1900 */
[----:B------:R-:W5:Y:S04]  /*0280*/  LDG.E R12, desc[UR4][R26.64+0x30] ;  /* 0x000030041a0c7981 */ /* 0x000f68000c1e1900 */
[----:B----4-:R-:W4:Y:S04]  /*0290*/  LDG.E R15, desc[UR4][R26.64+0x2c] ;  /* 0x00002c041a0f7981 */ /* 0x010f28000c1e1900 */
[----:B------:R-:W4:Y:S01]  /*02a0*/  LDG.E R14, desc[UR4][R26.64+0x28] ;  /* 0x000028041a0e7981 */ /* 0x000f22000c1e1900 */
[----:B0-----:R-:W-:Y:S01]  /*02b0*/  IMAD R0, R0, UR6, RZ ;  /* 0x0000000600007c24 */ /* 0x001fe2000f8e02ff */
[----:B------:R-:W0:Y:S03]  /*02c0*/  LDCU UR6, c[0x0][0x390] ;  /* 0x00007200ff0677ac */ /* 0x000e260008000800 */
[----:B------:R-:W-:-:S04]  /*02d0*/  IMAD.IADD R25, R29, 0x1, R0 ;  /* 0x000000011d197824 */ /* 0x000fc800078e0200 */
[----:B------:R-:W-:Y:S01]  /*02e0*/  IMAD.WIDE.U32 R20, R25, 0x8c, R20 ;  /* 0x0000008c19147825 */ /* 0x000fe200078e0014 */
[----:B------:R1:W-:Y:S04]  /*02f0*/  STL.64 [R1+0x60], R22 ;  /* 0x0000601601007387 */ /* 0x0003e80000100a00 */
[----:B------:R-:W-:Y:S04]  /*0300*/  STL.64 [R1+0x58], R2 ;  /* 0x0000580201007387 */ /* 0x000fe80000100a00 */
[----:B------:R0:W-:Y:S04]  /*0310*/  STL.64 [R1+0x48], R6 ;  /* 0x0000480601007387 */ /* 0x0001e80000100a00 */
[----:B------:R0:W-:Y:S04]  /*0320*/  STL.64 [R1+0x20], R16 ;  /* 0x0000201001007387 */ /* 0x0001e80000100a00 */
[----:B------:R0:W-:Y:S04]  /*0330*/  STL.64 [R1+0x18], R18 ;  /* 0x0000181201007387 */ /* 0x0001e80000100a00 */
[----:B-1----:R-:W4:Y:S04]  /*0340*/  LDG.E R23, desc[UR4][R26.64+0x14] ;  /* 0x000014041a177981 */ /* 0x002f28000c1e1900 */
[----:B------:R-:W4:Y:S04]  /*0350*/  LDG.E R22, desc[UR4][R26.64+0x10] ;  /* 0x000010041a167981 */ /* 0x000f28000c1e1900 */
[----:B------:R-:W4:Y:S04]  /*0360*/  LDG.E R25, desc[UR4][R26.64+0xc] ;  /* 0x00000c041a197981 */ /* 0x000f28000c1e1900 */
[----:B0-----:R-:W4:Y:S04]  /*0370*/  LDG.E R7, desc[UR4][R20.64+0x88] ;  /* 0x0000880414077981 */ /* 0x001f28000c1e1900 */
[----:B------:R-:W4:Y:S04]  /*0380*/  LDG.E R6, desc[UR4][R20.64+0x84] ;  /* 0x0000840414067981 */ /* 0x000f28000c1e1900 */
[----:B------:R-:W4:Y:S04]  /*0390*/  LDG.E R17, desc[UR4][R20.64+0x60] ;  /* 0x0000600414117981 */ /* 0x000f28000c1e1900 */
[----:B------:R-:W4:Y:S04]  /*03a0*/  LDG.E R16, desc[UR4][R20.64+0x5c] ;  /* 0x00005c0414107981 */ /* 0x000f28000c1e1900 */
[----:B------:R-:W4:Y:S04]  /*03b0*/  LDG.E R19, desc[UR4][R20.64+0x58] ;  /* 0x0000580414137981 */ /* 0x000f28000c1e1900 */
[----:B------:R-:W4:Y:S04]  /*03c0*/  LDG.E R18, desc[UR4][R20.64+0x54] ;  /* 0x0000540414127981 */ /* 0x000f28000c1e1900 */
[----:B------:R-:W4:Y:S04]  /*03d0*/  LDG.E R3, desc[UR4][R20.64+0x50] ;  /* 0x0000500414037981 */ /* 0x000f28000c1e1900 */
[----:B------:R-:W4:Y:S04]  /*03e0*/  LDG.E R2, desc[UR4][R20.64+0x4c] ;  /* 0x00004c0414027981 */ /* 0x000f28000c1e1900 */
[----:B---3--:R0:W-:Y:S04]  /*03f0*/  STL.64 [R1+0x40], R8 ;  /* 0x0000400801007387 */ /* 0x0081e80000100a00 */
[----:B--2---:R1:W-:Y:S04]  /*0400*/  STL.64 [R1+0x38], R10 ;  /* 0x0000380a01007387 */ /* 0x0043e80000100a00 */
[----:B0-----:R-:W2:Y:S04]  /*0410*/  LDG.E R9, desc[UR4][R20.64+0x80] ;  /* 0x0000800414097981 */ /* 0x001ea8000c1e1900 */
[----:B-----5:R0:W-:Y:S04]  /*0420*/  STL.64 [R1+0x30], R12 ;  /* 0x0000300c01007387 */ /* 0x0201e80000100a00 */
[----:B------:R-:W2:Y:S04]  /*0430*/  LDG.E R8, desc[UR4][R20.64+0x7c] ;  /* 0x00007c0414087981 */ /* 0x000ea8000c1e1900 */
[----:B----4-:R3:W-:Y:S04]  /*0440*/  STL.64 [R1+0x28], R14 ;  /* 0x0000280e01007387 */ /* 0x0107e80000100a00 */
[----:B-1----:R-:W4:Y:S04]  /*0450*/  LDG.E R11, desc[UR4][R20.64+0x78] ;  /* 0x00007804140b7981 */ /* 0x002f28000c1e1900 */
[----:B------:R-:W4:Y:S04]  /*0460*/  LDG.E R10, desc[UR4][R20.64+0x74] ;  /* 0x00007404140a7981 */ /* 0x000f28000c1e1900 */
[----:B0-----:R-:W5:Y:S04]  /*0470*/  LDG.E R13, desc[UR4][R20.64+0x70] ;  /* 0x00007004140d7981 */ /* 0x001f68000c1e1900 */
[----:B------:R-:W5:Y:S04]  /*0480*/  LDG.E R12, desc[UR4][R20.64+0x6c] ;  /* 0x00006c04140c7981 */ /* 0x000f68000c1e1900 */
[----:B---3--:R-:W3:Y:S04]  /*0490*/  LDG.E R15, desc[UR4][R20.64+0x68] ;  /* 0x00006804140f7981 */ /* 0x008ee8000c1e1900 */
[----:B------:R-:W3:Y:S04]  /*04a0*/  LDG.E R14, desc[UR4][R20.64+0x64] ;  /* 0x00006404140e7981 */ /* 0x000ee8000c1e1900 */
[----:B------:R0:W-:Y:S04]  /*04b0*/  STL.64 [R1+0x50], R4 ;  /* 0x0000500401007387 */ /* 0x0001e80000100a00 */
[----:B------:R-:W-:Y:S04]  /*04c0*/  STL.64 [R1+0x10], R22 ;  /* 0x0000101601007387 */ /* 0x000fe80000100a00 */
[----:B------:R-:W-:Y:S04]  /*04d0*/  STL.64 [R1+0x8], R24 ;  /* 0x0000081801007387 */ /* 0x000fe80000100a00 */
[----:B0-----:R-:W3:Y:S04]  /*04e0*/  LDG.E R5, desc[UR4][R20.64+0x40] ;  /* 0x0000400414057981 */ /* 0x001ee8000c1e1900 */
[----:B------:R0:W-:Y:S04]  /*04f0*/  STL.64 [R1+0x110], R6 ;  /* 0x0001100601007387 */ /* 0x0001e80000100a00 */
[----:B------:R-:W3:Y:S04]  /*0500*/  LDG.E R4, desc[UR4][R20.64+0x3c] ;  /* 0x00003c0414047981 */ /* 0x000ee8000c1e1900 */
[----:B------:R1:W-:Y:S04]  /*0510*/  STL.64 [R1+0xe8], R16 ;  /* 0x0000e81001007387 */ /* 0x0003e80000100a00 */
[----:B0-----:R-:W3:Y:S04]  /*0520*/  LDG.E R7, desc[UR4][R20.64+0x38] ;  /* 0x0000380414077981 */ /* 0x001ee8000c1e1900 */
[----:B------:R-:W-:Y:S04]  /*0530*/  STL.64 [R1+0xe0], R18 ;  /* 0x0000e01201007387 */ /* 0x000fe80000100a00 */
[----:B------:R-:W3:Y:S04]  /*0540*/  LDG.E R6, desc[UR4][R20.64+0x34] ;  /* 0x0000340414067981 */ /* 0x000ee8000c1e1900 */
[----:B------:R0:W-:Y:S04]  /*0550*/  STL.64 [R1+0xd8], R2 ;  /* 0x0000d80201007387 */ /* 0x0001e80000100a00 */
[----:B-1----:R-:W3:Y:S04]  /*0560*/  LDG.E R17, desc[UR4][R20.64+0x10] ;  /* 0x0000100414117981 */ /* 0x002ee8000c1e1900 */
[----:B------:R-:W3:Y:S04]  /*0570*/  LDG.E R16, desc[UR4][R20.64+0xc] ;  /* 0x00000c0414107981 */ /* 0x000ee8000c1e1900 */
[----:B0-----:R-:W3:Y:S04]  /*0580*/  LDG.E R3, desc[UR4][R20.64+0x48] ;  /* 0x0000480414037981 */ /* 0x001ee8000c1e1900 */
[----:B------:R-:W3:Y:S04]  /*0590*/  LDG.E R2, desc[UR4][R20.64+0x44] ;  /* 0x0000440414027981 */ /* 0x000ee8000c1e1900 */
[----:B------:R-:W3:Y:S04]  /*05a0*/  LDG.E R19, desc[UR4][R20.64+0x8] ;  /* 0x0000080414137981 */ /* 0x000ee8000c1e1900 */
[----:B------:R-:W3:Y:S04]  /*05b0*/  LDG.E R18, desc[UR4][R20.64+0x4] ;  /* 0x0000040414127981 */ /* 0x000ee8000c1e1900 */
[----:B------:R-:W3:Y:S04]  /*05c0*/  LDG.E R25, desc[UR4][R20.64] ;  /* 0x0000000414197981 */ /* 0x000ee8000c1e1900 */
[----:B------:R-:W3:Y:S04]  /*05d0*/  LDG.E R24, desc[UR4][R26.64+0x88] ;  /* 0x000088041a187981 */ /* 0x000ee8000c1e1900 */
[----:B------:R-:W3:Y:S04]  /*05e0*/  LDG.E R23, desc[UR4][R26.64+0x4] ;  /* 0x000004041a177981 */ /* 0x000ee8000c1e1900 */
[----:B------:R-:W3:Y:S04]  /*05f0*/  LDG.E R22, desc[UR4][R26.64] ;  /* 0x000000041a167981 */ /* 0x000ee8000c1e1900 */
[----:B--2---:R0:W-:Y:S04]  /*0600*/  STL.64 [R1+0x108], R8 ;  /* 0x0001080801007387 */ /* 0x0041e80000100a00 */
[----:B----4-:R1:W-:Y:S04]  /*0610*/  STL.64 [R1+0x100], R10 ;  /* 0x0001000a01007387 */ /* 0x0103e80000100a00 */
[----:B0-----:R-:W2:Y:S04]  /*0620*/  LDG.E R9, desc[UR4][R20.64+0x30] ;  /* 0x0000300414097981 */ /* 0x001ea8000c1e1900 */
[----:B-----5:R0:W-:Y:S04]  /*0630*/  STL.64 [R1+0xf8], R12 ;  /* 0x0000f80c01007387 */ /* 0x0201e80000100a00 */
[----:B------:R-:W2:Y:S04]  /*0640*/  LDG.E R8, desc[UR4][R20.64+0x2c] ;  /* 0x00002c0414087981 */ /* 0x000ea8000c1e1900 */
[----:B---3--:R3:W-:Y:S04]  /*0650*/  STL.64 [R1+0xf0], R14 ;  /* 0x0000f00e01007387 */ /* 0x0087e80000100a00 */
[----:B-1----:R-:W4:Y:S04]  /*0660*/  LDG.E R11, desc[UR4][R20.64+0x28] ;  /* 0x00002804140b7981 */ /* 0x002f28000c1e1900 */
[----:B------:R-:W4:Y:S04]  /*0670*/  LDG.E R10, desc[UR4][R20.64+0x24] ;  /* 0x00002404140a7981 */ /* 0x000f28000c1e1900 */
[----:B0-----:R-:W5:Y:S04]  /*0680*/  LDG.E R13, desc[UR4][R20.64+0x20] ;  /* 0x00002004140d7981 */ /* 0x001f68000c1e1900 */
[----:B------:R-:W5:Y:S04]  /*0690*/  LDG.E R12, desc[UR4][R20.64+0x1c] ;  /* 0x00001c04140c7981 */ /* 0x000f68000c1e1900 */
[----:B---3--:R-:W3:Y:S04]  /*06a0*/  LDG.E R15, desc[UR4][R20.64+0x18] ;  /* 0x00001804140f7981 */ /* 0x008ee8000c1e1900 */
[----:B------:R-:W3:Y:S01]  /*06b0*/  LDG.E R14, desc[UR4][R20.64+0x14] ;  /* 0x00001404140e7981 */ /* 0x000ee2000c1e1900 */
[----:B------:R-:W-:-:S03]  /*06c0*/  ISETP.GE.U32.AND P0, PT, R29, UR6, PT ;  /* 0x000000061d007c0c */ /* 0x000fc6000bf06070 */
[----:B------:R0:W-:Y:S04]  /*06d0*/  STL.64 [R1+0xc8], R4 ;  /* 0x0000c80401007387 */ /* 0x0001e80000100a00 */
[----:B------:R0:W-:Y:S04]  /*06e0*/  STL.64 [R1+0xc0], R6 ;  /* 0x0000c00601007387 */ /* 0x0001e80000100a00 */
[----:B------:R0:W-:Y:S04]  /*06f0*/  STL.64 [R1+0x98], R16 ;  /* 0x0000981001007387 */ /* 0x0001e80000100a00 */
[----:B------:R0:W-:Y:S04]  /*0700*/  STL.64 [R1+0xd0], R2 ;  /* 0x0000d00201007387 */ /* 0x0001e80000100a00 */
[----:B------:R0:W-:Y:S04]  /*0710*/  STL.64 [R1+0x90], R18 ;  /* 0x0000901201007387 */ /* 0x0001e80000100a00 */
[----:B------:R0:W-:Y:S04]  /*0720*/  STL.64 [R1+0x88], R24 ;  /* 0x0000881801007387 */ /* 0x0001e80000100a00 */
[----:B------:R0:W-:Y:S04]  /*0730*/  STL.64 [R1], R22 ;  /* 0x0000001601007387 */ /* 0x0001e80000100a00 */
[----:B--2---:R0:W-:Y:S04]  /*0740*/  STL.64 [R1+0xb8], R8 ;  /* 0x0000b80801007387 */ /* 0x0041e80000100a00 */
[----:B----4-:R0:W-:Y:S04]  /*0750*/  STL.64 [R1+0xb0], R10 ;  /* 0x0000b00a01007387 */ /* 0x0101e80000100a00 */
[----:B-----5:R0:W-:Y:S04]  /*0760*/  STL.64 [R1+0xa8], R12 ;  /* 0x0000a80c01007387 */ /* 0x0201e80000100a00 */
[----:B---3--:R0:W-:Y:S01]  /*0770*/  STL.64 [R1+0xa0], R14 ;  /* 0x0000a00e01007387 */ /* 0x0081e20000100a00 */
[----:B------:R-:W-:Y:S05]  /*0780*/  @P0 EXIT ;  /* 0x000000000000094d */ /* 0x000fea0003800000 */
[----:B0-----:R-:W0:Y:S01]  /*0790*/  LDC.64 R6, c[0x0][0x380] ;  /* 0x0000e000ff067b82 */ /* 0x001e220000000a00 */
[----:B------:R-:W-:Y:S01]  /*07a0*/  MOV R4, R23 ;  /* 0x0000001700047202 */ /* 0x000fe20000000f00 */
[----:B------:R-:W-:-:S07]  /*07b0*/  VIADD R10, R1, 0x8c ;  /* 0x0000008c010a7836 */ /* 0x000fce0000000000 */
.L_x_0:
[----:B-1----:R-:W-:-:S06]  /*07c0*/  LOP3.LUT R2, RZ, R22, RZ, 0x33, !PT ;  /* 0x00000016ff027212 */ /* 0x002fcc00078e33ff */
[----:B------:R-:W1:Y:S08]  /*07d0*/  BREV R2, R2 ;  /* 0x0000000200027301 */ /* 0x000e700000000000 */
[----:B-1----:R-:W1:Y:S02]  /*07e0*/  FLO.U32.SH R3, R2 ;  /* 0x0000000200037300 */ /* 0x002e6400000e0400 */
[----:B-1----:R-:W-:-:S04]  /*07f0*/  ISETP.NE.AND P0, PT, R3, -0x1, PT ;  /* 0xffffffff0300780c */ /* 0x002fc80003f05270 */
[----:B------:R-:W-:-:S05]  /*0800*/  SEL R8, R3, 0x1f, P0 ;  /* 0x0000001f03087807 */ /* 0x000fca0000000000 */
[----:B------:R-:W-:-:S05]  /*0810*/  IMAD R8, R8, 0x4, R1 ;  /* 0x0000000408087824 */ /* 0x000fca00078e0201 */
[----:B------:R-:W2:Y:S01]  /*0820*/  LDL R23, [R8+0xc] ;  /* 0x00000c0008177983 */ /* 0x000ea20000100800 */
[----:B------:R-:W-:Y:S02]  /*0830*/  LOP3.LUT R3, RZ, R25, RZ, 0x33, !PT ;  /* 0x00000019ff037212 */ /* 0x000fe400078e33ff */
[----:B------:R-:W-:Y:S02]  /*0840*/  IADD3 R22, PT, PT, R22, 0x1, RZ ;  /* 0x0000000116167810 */ /* 0x000fe40007ffe0ff */
[----:B------:R-:W1:Y:S08]  /*0850*/  BREV R5, R3 ;  /* 0x0000000300057301 */ /* 0x000e700000000000 */
[----:B-1----:R-:W1:Y:S02]  /*0860*/  FLO.U32.SH R5, R5 ;  /* 0x0000000500057300 */ /* 0x002e6400000e0400 */
[----:B-1----:R-:W-:-:S04]  /*0870*/  ISETP.NE.AND P0, PT, R5, -0x1, PT ;  /* 0xffffffff0500780c */ /* 0x002fc80003f05270 */
[----:B------:R-:W-:-:S05]  /*0880*/  SEL R9, R5, 0x1f, P0 ;  /* 0x0000001f05097807 */ /* 0x000fca0000000000 */
[----:B------:R-:W-:Y:S01]  /*0890*/  IMAD R9, R9, 0x4, R10 ;  /* 0x0000000409097824 */ /* 0x000fe200078e020a */
[----:B--2---:R-:W-:-:S05]  /*08a0*/  LOP3.LUT R23, R4, R23, RZ, 0x3c, !PT ;  /* 0x0000001704177212 */ /* 0x004fca00078e3cff */
[----:B------:R1:W-:Y:S04]  /*08b0*/  STL.64 [R1], R22 ;  /* 0x0000001601007387 */ /* 0x0003e80000100a00 */
[----:B------:R-:W2:Y:S01]  /*08c0*/  LDL R9, [R9+0xc] ;  /* 0x00000c0009097983 */ /* 0x000ea20000100800 */
[----:B------:R-:W-:Y:S01]  /*08d0*/  I2FP.F32.U32 R2, R4 ;  /* 0x0000000400027245 */ /* 0x000fe20000201000 */
[----:B------:R-:W-:Y:S01]  /*08e0*/  IMAD.MOV.U32 R11, RZ, RZ, 0x2f800000 ;  /* 0x2f800000ff0b7424 */ /* 0x000fe200078e00ff */
[----:B------:R-:W-:Y:S01]  /*08f0*/  SHF.L.U32 R3, R29, 0x1, RZ ;  /* 0x000000011d037819 */ /* 0x000fe200000006ff */
[----:B------:R-:W-:Y:S01]  /*0900*/  VIADD R25, R25, 0x1 ;  /* 0x0000000119197836 */ /* 0x000fe20000000000 */
[----:B------:R-:W-:Y:S01]  /*0910*/  I2FP.F32.U32 R4, R18 ;  /* 0x0000001200047245 */ /* 0x000fe20000201000 */
[----:B------:R-:W-:Y:S01]  /*0920*/  FFMA R5, R2, R11, 1.1641532182693481445e-10 ;  /* 0x2f00000002057423 */ /* 0x000fe2000000000b */
[----:B------:R-:W-:Y:S01]  /*0930*/  IADD3 R29, PT, PT, R0, R29, RZ ;  /* 0x0000001d001d7210 */ /* 0x000fe20007ffe0ff */
[----:B0-----:R-:W-:Y:S01]  /*0940*/  IMAD.WIDE.U32 R2, R3, 0x4, R6 ;  /* 0x0000000403027825 */ /* 0x001fe200078e0006 */
[----:B------:R1:W-:Y:S03]  /*0950*/  STL [R1+0x8c], R25 ;  /* 0x00008c1901007387 */ /* 0x0003e60000100800 */
[----:B------:R-:W-:Y:S01]  /*0960*/  FFMA R11, R4, R11, 1.1641532182693481445e-10 ;  /* 0x2f000000040b7423 */ /* 0x000fe2000000000b */
[----:B------:R-:W-:Y:S01]  /*0970*/  ISETP.GE.U32.AND P0, PT, R29, UR6, PT ;  /* 0x000000061d007c0c */ /* 0x000fe2000bf06070 */
[----:B------:R-:W-:Y:S01]  /*0980*/  IMAD.MOV.U32 R4, RZ, RZ, R23 ;  /* 0x000000ffff047224 */ /* 0x000fe200078e0017 */
[----:B------:R1:W-:Y:S04]  /*0990*/  STG.E desc[UR4][R2.64], R5 ;  /* 0x0000000502007986 */ /* 0x0003e8000c101904 */
[----:B------:R1:W-:Y:S01]  /*09a0*/  STG.E desc[UR4][R2.64+0x4], R11 ;  /* 0x0000040b02007986 */ /* 0x0003e2000c101904 */
[----:B--2---:R-:W-:-:S04]  /*09b0*/  LOP3.LUT R8, R18, R9, RZ, 0x3c, !PT ;  /* 0x0000000912087212 */ /* 0x004fc800078e3cff */
[----:B------:R-:W-:Y:S01]  /*09c0*/  MOV R18, R8 ;  /* 0x0000000800127202 */ /* 0x000fe20000000f00 */
[----:B------:R1:W-:Y:S01]  /*09d0*/  STL [R1+0x90], R8 ;  /* 0x0000900801007387 */ /* 0x0003e20000100800 */
[----:B------:R-:W-:Y:S05]  /*09e0*/  @!P0 BRA `(.L_x_0) ;  /* 0xfffffffc00748947 */ /* 0x000fea000383ffff */
[----:B------:R-:W-:Y:S05]  /*09f0*/  EXIT ;  /* 0x000000000000794d */ /* 0x000fea0003800000 */
.L_x_1:
[----:B------:R-:W-:-:S00]  /*0a00*/  BRA `(.L_x_1) ;  /* 0xfffffffc00fc7947 */ /* 0x000fc0000383ffff */
[----:B------:R-:W-:-:S00]  /*0a10*/  NOP ;  /* 0x0000000000007918 */ /* 0x000fc00000000000 */
        /* <DEDUP_REMOVED lines=14> */
.L_x_3:


//--------------------- .text._Z9init_QRNGP18curandStateSobol32PA32_j --------------------------
	.section	.text._Z9init_QRNGP18curandStateSobol32PA32_j,"ax",@progbits
	.align	128
        .global         _Z9init_QRNGP18curandStateSobol32PA32_j
        .type           _Z9init_QRNGP18curandStateSobol32PA32_j,@function
        .size           _Z9init_QRNGP18curandStateSobol32PA32_j,(.L_x_4 - _Z9init_QRNGP18curandStateSobol32PA32_j)
        .other          _Z9init_QRNGP18curandStateSobol32PA32_j,@"STO_CUDA_ENTRY STV_DEFAULT"
_Z9init_QRNGP18curandStateSobol32PA32_j:
.text._Z9init_QRNGP18curandStateSobol32PA32_j:
[----:B------:R-:W-:Y:S01]  /*0000*/  LDC R1, c[0x0][0x37c] ;  /* 0x0000df00ff017b82 */ /* 0x000fe20000000800 */
[----:B------:R-:W0:Y:S01]  /*0010*/  S2R R2, SR_TID.X ;  /* 0x0000000000027919 */ /* 0x000e220000002100 */
[----:B------:R-:W0:Y:S06]  /*0020*/  LDCU UR6, c[0x0][0x360] ;  /* 0x00006c00ff0677ac */ /* 0x000e2c0008000800 */
[----:B------:R-:W1:Y:S01]  /*0030*/  LDC.64 R4, c[0x0][0x388] ;  /* 0x0000e200ff047b82 */ /* 0x000e620000000a00 */
[----:B------:R-:W-:Y:S01]  /*0040*/  IMAD.MOV.U32 R9, RZ, RZ, 0x8c ;  /* 0x0000008cff097424 */ /* 0x000fe200078e00ff */
[----:B------:R-:W0:Y:S01]  /*0050*/  S2R R3, SR_CTAID.X ;  /* 0x0000000000037919 */ /* 0x000e220000002500 */
[----:B------:R-:W2:Y:S01]  /*0060*/  LDCU.64 UR8, c[0x0][0x380] ;  /* 0x00007000ff0877ac */ /* 0x000ea20008000a00 */
[----:B------:R-:W3:Y:S01]  /*0070*/  LDCU.64 UR4, c[0x0][0x358] ;  /* 0x00006b00ff0477ac */ /* 0x000ee20008000a00 */
[----:B0-----:R-:W-:-:S04]  /*0080*/  IMAD R2, R3, UR6, R2 ;  /* 0x0000000603027c24 */ /* 0x001fc8000f8e0202 */
[----:B--2---:R-:W-:-:S05]  /*0090*/  IMAD.WIDE.U32 R8, R2, R9, UR8 ;  /* 0x0000000802087e25 */ /* 0x004fca000f8e0009 */
[----:B---3--:R-:W-:Y:S04]  /*00a0*/  STG.E desc[UR4][R8.64], RZ ;  /* 0x000000ff08007986 */ /* 0x008fe8000c101904 */
[----:B------:R-:W-:Y:S04]  /*00b0*/  STG.E desc[UR4][R8.64+0x8], RZ ;  /* 0x000008ff08007986 */ /* 0x000fe8000c101904 */
[----:B-1----:R-:W2:Y:S04]  /*00c0*/  LDG.E R21, desc[UR4][R4.64] ;  /* 0x0000000404157981 */ /* 0x002ea8000c1e1900 */
[----:B--2---:R0:W-:Y:S04]  /*00d0*/  STG.E desc[UR4][R8.64+0xc], R21 ;  /* 0x00000c1508007986 */ /* 0x0041e8000c101904 */
[----:B------:R-:W2:Y:S04]  /*00e0*/  LDG.E R20, desc[UR4][R4.64+0x4] ;  /* 0x0000040404147981 */ /* 0x000ea8000c1e1900 */
[----:B--2---:R1:W-:Y:S04]  /*00f0*/  STG.E desc[UR4][R8.64+0x10], R20 ;  /* 0x0000101408007986 */ /* 0x0043e8000c101904 */
[----:B------:R-:W2:Y:S04]  /*0100*/  LDG.E R23, desc[UR4][R4.64+0x8] ;  /* 0x0000080404177981 */ /* 0x000ea8000c1e1900 */
[----:B--2---:R2:W-:Y:S04]  /*0110*/  STG.E desc[UR4][R8.64+0x14], R23 ;  /* 0x0000141708007986 */ /* 0x0045e8000c101904 */
[----:B------:R-:W3:Y:S04]  /*0120*/  LDG.E R25, desc[UR4][R4.64+0xc] ;  /* 0x00000c0404197981 */ /* 0x000ee8000c1e1900 */
[----:B---3--:R3:W-:Y:S04]  /*0130*/  STG.E desc[UR4][R8.64+0x18], R25 ;  /* 0x0000181908007986 */ /* 0x0087e8000c101904 */
[----:B------:R-:W4:Y:S04]  /*0140*/  LDG.E R27, desc[UR4][R4.64+0x10] ;  /* 0x00001004041b7981 */ /* 0x000f28000c1e1900 */
[----:B----4-:R4:W-:Y:S04]  /*0150*/  STG.E desc[UR4][R8.64+0x1c], R27 ;  /* 0x00001c1b08007986 */ /* 0x0109e8000c101904 */
[----:B------:R-:W5:Y:S04]  /*0160*/  LDG.E R29, desc[UR4][R4.64+0x14] ;  /* 0x00001404041d7981 */ /* 0x000f68000c1e1900 */
[----:B-----5:R5:W-:Y:S04]  /*0170*/  STG.E desc[UR4][R8.64+0x20], R29 ;  /* 0x0000201d08007986 */ /* 0x020be8000c101904 */
        /* <DEDUP_REMOVED lines=18> */
[----:B------:R-:W3:Y:S01]  /*02a0*/  LDG.E R17, desc[UR4][R4.64+0x3c] ;  /* 0x00003c0404117981 */ /* 0x000ee2000c1e1900 */
[C---:B------:R-:W-:Y:S01]  /*02b0*/  LOP3.LUT R11, R2.reuse, 0x1, RZ, 0xc0, !PT ;  /* 0x00000001020b7812 */ /* 0x040fe200078ec0ff */
[----:B------:R-:W-:-:S04]  /*02c0*/  IMAD.SHL.U32 R7, R2, 0x2, RZ ;  /* 0x0000000202077824 */ /* 0x000fc800078e00ff */
[----:B------:R-:W-:Y:S01]  /*02d0*/  IMAD.MOV R22, RZ, RZ, -R11 ;  /* 0x000000ffff167224 */ /* 0x000fe200078e0a0b */
[----:B------:R-:W-:Y:S01]  /*02e0*/  LOP3.LUT R0, R7, 0x7fffffff, R2, 0x78, !PT ;  /* 0x7fffffff07007812 */ /* 0x000fe200078e7802 */
[----:B---3--:R3:W-:Y:S04]  /*02f0*/  STG.E desc[UR4][R8.64+0x48], R17 ;  /* 0x0000481108007986 */ /* 0x0087e8000c101904 */
[----:B------:R-:W4:Y:S01]  /*0300*/  LDG.E R19, desc[UR4][R4.64+0x40] ;  /* 0x0000400404137981 */ /* 0x000f22000c1e1900 */
[----:B0-----:R-:W-:Y:S01]  /*0310*/  LOP3.LUT R21, R22, R21, RZ, 0xc0, !PT ;  /* 0x0000001516157212 */ /* 0x001fe200078ec0ff */
[----:B------:R-:W-:-:S05]  /*0320*/  IMAD.SHL.U32 R22, R0, 0x40000000, RZ ;  /* 0x4000000000167824 */ /* 0x000fca00078e00ff */
[----:B------:R-:W-:-:S04]  /*0330*/  SHF.R.S32.HI R22, RZ, 0x1f, R22 ;  /* 0x0000001fff167819 */ /* 0x000fc80000011416 */
[----:B------:R-:W-:Y:S01]  /*0340*/  LOP3.LUT R22, R21, R22, R20, 0x78, !PT ;  /* 0x0000001615167212 */ /* 0x000fe200078e7814 */
[----:B----4-:R0:W-:Y:S04]  /*0350*/  STG.E desc[UR4][R8.64+0x4c], R19 ;  /* 0x00004c1308007986 */ /* 0x0101e8000c101904 */
[----:B------:R-:W4:Y:S01]  /*0360*/  LDG.E R21, desc[UR4][R4.64+0x44] ;  /* 0x0000440404157981 */ /* 0x000f22000c1e1900 */
[----:B-1----:R-:W-:-:S05]  /*0370*/  IMAD.SHL.U32 R20, R0, 0x20000000, RZ ;  /* 0x2000000000147824 */ /* 0x002fca00078e00ff */
[----:B------:R-:W-:-:S04]  /*0380*/  SHF.R.S32.HI R20, RZ, 0x1f, R20 ;  /* 0x0000001fff147819 */ /* 0x000fc80000011414 */
[----:B------:R-:W-:Y:S01]  /*0390*/  LOP3.LUT R20, R22, R20, R23, 0x78, !PT ;  /* 0x0000001416147212 */ /* 0x000fe200078e7817 */
[----:B----4-:R1:W-:Y:S04]  /*03a0*/  STG.E desc[UR4][R8.64+0x50], R21 ;  /* 0x0000501508007986 */ /* 0x0103e8000c101904 */
[----:B------:R-:W4:Y:S01]  /*03b0*/  LDG.E R23, desc[UR4][R4.64+0x48] ;  /* 0x0000480404177981 */ /* 0x000f22000c1e1900 */
[----:B------:R-:W-:-:S05]  /*03c0*/  IMAD.SHL.U32 R22, R0, 0x10000000, RZ ;  /* 0x1000000000167824 */ /* 0x000fca00078e00ff */
[----:B------:R-:W-:-:S04]  /*03d0*/  SHF.R.S32.HI R22, RZ, 0x1f, R22 ;  /* 0x0000001fff167819 */ /* 0x000fc80000011416 */
[----:B------:R-:W-:Y:S01]  /*03e0*/  LOP3.LUT R20, R20, R22, R25, 0x78, !PT ;  /* 0x0000001614147212 */ /* 0x000fe200078e7819 */
[----:B----4-:R-:W-:Y:S04]  /*03f0*/  STG.E desc[UR4][R8.64+0x54], R23 ;  /* 0x0000541708007986 */ /* 0x010fe8000c101904 */
        /* <DEDUP_REMOVED lines=19> */
[----:B----4-:R4:W-:Y:S04]  /*0530*/  STG.E desc[UR4][R8.64+0x64], R16 ;  /* 0x0000641008007986 */ /* 0x0109e8000c101904 */
[----:B------:R-:W5:Y:S01]  /*0540*/  LDG.E R18, desc[UR4][R4.64+0x5c] ;  /* 0x00005c0404127981 */ /* 0x000f62000c1e1900 */
[----:B------:R-:W-:-:S05]  /*0550*/  IMAD.SHL.U32 R22, R0, 0x800000, RZ ;  /* 0x0080000000167824 */ /* 0x000fca00078e00ff */
[----:B------:R-:W-:-:S04]  /*0560*/  SHF.R.S32.HI R22, RZ, 0x1f, R22 ;  /* 0x0000001fff167819 */ /* 0x000fc80000011416 */
[----:B------:R-:W-:Y:S01]  /*0570*/  LOP3.LUT R20, R20, R22, R14, 0x78, !PT ;  /* 0x0000001614147212 */ /* 0x000fe200078e780e */
[----:B-----5:R5:W-:Y:S04]  /*0580*/  STG.E desc[UR4][R8.64+0x68], R18 ;  /* 0x0000681208007986 */ /* 0x020be8000c101904 */
[----:B------:R-:W2:Y:S01]  /*0590*/  LDG.E R14, desc[UR4][R4.64+0x60] ;  /* 0x00006004040e7981 */ /* 0x000ea2000c1e1900 */
[----:B------:R-:W-:-:S05]  /*05a0*/  IMAD.SHL.U32 R22, R0, 0x400000, RZ ;  /* 0x0040000000167824 */ /* 0x000fca00078e00ff */
[----:B------:R-:W-:-:S04]  /*05b0*/  SHF.R.S32.HI R22, RZ, 0x1f, R22 ;  /* 0x0000001fff167819 */ /* 0x000fc80000011416 */
[----:B------:R-:W-:Y:S01]  /*05c0*/  LOP3.LUT R20, R20, R22, R12, 0x78, !PT ;  /* 0x0000001614147212 */ /* 0x000fe200078e780c */
[----:B--2---:R2:W-:Y:S04]  /*05d0*/  STG.E desc[UR4][R8.64+0x6c], R14 ;  /* 0x00006c0e08007986 */ /* 0x0045e8000c101904 */
[----:B------:R-:W3:Y:S01]  /*05e0*/  LDG.E R12, desc[UR4][R4.64+0x64] ;  /* 0x00006404040c7981 */ /* 0x000ee2000c1e1900 */
[----:B------:R-:W-:-:S05]  /*05f0*/  IMAD.SHL.U32 R22, R0, 0x200000, RZ ;  /* 0x0020000000167824 */ /* 0x000fca00078e00ff */
[----:B------:R-:W-:-:S04]  /*0600*/  SHF.R.S32.HI R22, RZ, 0x1f, R22 ;  /* 0x0000001fff167819 */ /* 0x000fc80000011416 */
[----:B------:R-:W-:Y:S01]  /*0610*/  LOP3.LUT R20, R20, R22, R10, 0x78, !PT ;  /* 0x0000001614147212 */ /* 0x000fe200078e780a */
[----:B---3--:R3:W-:Y:S04]  /*0620*/  STG.E desc[UR4][R8.64+0x70], R12 ;  /* 0x0000700c08007986 */ /* 0x0087e8000c101904 */
        /* <DEDUP_REMOVED lines=19> */
[----:B---3--:R-:W-:Y:S04]  /*0760*/  STG.E desc[UR4][R8.64+0x80], R20 ;  /* 0x0000801408007986 */ /* 0x008fe8000c101904 */
[----:B------:R-:W3:Y:S01]  /*0770*/  LDG.E R15, desc[UR4][R4.64+0x78] ;  /* 0x00007804040f7981 */ /* 0x000ee2000c1e1900 */
[----:B------:R-:W-:-:S05]  /*0780*/  IMAD.U32 R13, R0, 0x10000, RZ ;  /* 0x00010000000d7824 */ /* 0x000fca00078e00ff */
[----:B------:R-:W-:-:S04]  /*0790*/  SHF.R.S32.HI R13, RZ, 0x1f, R13 ;  /* 0x0000001fff0d7819 */ /* 0x000fc8000001140d */
[----:B------:R-:W-:Y:S01]  /*07a0*/  LOP3.LUT R22, R22, R13, R17, 0x78, !PT ;  /* 0x0000000d16167212 */ /* 0x000fe200078e7811 */
[----:B------:R-:W-:-:S05]  /*07b0*/  IMAD.SHL.U32 R17, R0, 0x8000, RZ ;  /* 0x0000800000117824 */ /* 0x000fca00078e00ff */
[----:B------:R-:W-:-:S04]  /*07c0*/  SHF.R.S32.HI R17, RZ, 0x1f, R17 ;  /* 0x0000001fff117819 */ /* 0x000fc80000011411 */
[----:B------:R-:W-:Y:S01]  /*07d0*/  LOP3.LUT R22, R22, R17, R19, 0x78, !PT ;  /* 0x0000001116167212 */ /* 0x000fe200078e7813 */
[----:B------:R-:W-:-:S05]  /*07e0*/  IMAD.SHL.U32 R17, R0, 0x4000, RZ ;  /* 0x0000400000117824 */ /* 0x000fca00078e00ff */
[----:B------:R-:W-:-:S04]  /*07f0*/  SHF.R.S32.HI R17, RZ, 0x1f, R17 ;  /* 0x0000001fff117819 */ /* 0x000fc80000011411 */
[----:B------:R-:W-:Y:S02]  /*0800*/  LOP3.LUT R22, R22, R17, R21, 0x78, !PT ;  /* 0x0000001116167212 */ /* 0x000fe400078e7815 */
[----:B------:R-:W-:-:S04]  /*0810*/  LOP3.LUT R17, R11, 0x2, R0, 0xf8, !PT ;  /* 0x000000020b117812 */ /* 0x000fc800078ef800 */
        /* <DEDUP_REMOVED lines=10> */
[----:B------:R-:W-:Y:S01]  /*08c0*/  LOP3.LUT R17, R17, 0x1000, R0, 0xf8, !PT ;  /* 0x0000100011117812 */ /* 0x000fe200078ef800 */
[----:B0-----:R-:W-:-:S03]  /*08d0*/  IMAD.SHL.U32 R19, R0, 0x2000, RZ ;  /* 0x0000200000137824 */ /* 0x001fc600078e00ff */
[--C-:B------:R-:W-:Y:S01]  /*08e0*/  LOP3.LUT R17, R17, 0x2000, R0.reuse, 0xf8, !PT ;  /* 0x0000200011117812 */ /* 0x100fe200078ef800 */
[----:B---3--:R0:W-:Y:S04]  /*08f0*/  STG.E desc[UR4][R8.64+0x84], R15 ;  /* 0x0000840f08007986 */ /* 0x0081e8000c101904 */
[----:B------:R-:W0:Y:S01]  /*0900*/  LDG.E R13, desc[UR4][R4.64+0x7c] ;  /* 0x00007c04040d7981 */ /* 0x000e22000c1e1900 */
[--C-:B------:R-:W-:Y:S01]  /*0910*/  LOP3.LUT R17, R17, 0x4000, R0.reuse, 0xf8, !PT ;  /* 0x0000400011117812 */ /* 0x100fe200078ef800 */
[----:B-1----:R-:W-:Y:S01]  /*0920*/  IMAD.SHL.U32 R21, R0, 0x800, RZ ;  /* 0x0000080000157824 */ /* 0x002fe200078e00ff */
[----:B------:R-:W-:Y:S01]  /*0930*/  SHF.R.S32.HI R19, RZ, 0x1f, R19 ;  /* 0x0000001fff137819 */ /* 0x000fe20000011413 */
[----:B------:R-:W-:Y:S01]  /*0940*/  STG.E desc[UR4][R8.64+0x4], RZ ;  /* 0x000004ff08007986 */ /* 0x000fe2000c101904 */
[----:B------:R-:W-:-:S02]  /*0950*/  LOP3.LUT R17, R17, 0x8000, R0, 0xf8, !PT ;  /* 0x0000800011117812 */ /* 0x000fc400078ef800 */
[----:B------:R-:W-:Y:S01]  /*0960*/  LOP3.LUT R22, R22, R19, R23, 0x78, !PT ;  /* 0x0000001316167212 */ /* 0x000fe200078e7817 */
[----:B------:R-:W-:Y:S01]  /*0970*/  IMAD.SHL.U32 R19, R0, 0x1000, RZ ;  /* 0x0000100000137824 */ /* 0x000fe200078e00ff */
[--C-:B------:R-:W-:Y:S01]  /*0980*/  LOP3.LUT R17, R17, 0x10000, R0.reuse, 0xf8, !PT ;  /* 0x0001000011117812 */ /* 0x100fe200078ef800 */
[----:B------:R-:W-:Y:S01]  /*0990*/  STG.E desc[UR4][R8.64], R7 ;  /* 0x0000000708007986 */ /* 0x000fe2000c101904 */
[----:B------:R-:W-:Y:S02]  /*09a0*/  SHF.R.S32.HI R21, RZ, 0x1f, R21 ;  /* 0x0000001fff157819 */ /* 0x000fe40000011415 */
[--C-:B------:R-:W-:Y:S02]  /*09b0*/  LOP3.LUT R17, R17, 0x20000, R0.reuse, 0xf8, !PT ;  /* 0x0002000011117812 */ /* 0x100fe400078ef800 */
[----:B------:R-:W-:Y:S02]  /*09c0*/  SHF.R.S32.HI R19, RZ, 0x1f, R19 ;  /* 0x0000001fff137819 */ /* 0x000fe40000011413 */
[----:B------:R-:W-:-:S02]  /*09d0*/  LOP3.LUT R17, R17, 0x40000, R0, 0xf8, !PT ;  /* 0x0004000011117812 */ /* 0x000fc400078ef800 */
[----:B------:R-:W-:Y:S01]  /*09e0*/  LOP3.LUT R22, R22, R19, R25, 0x78, !PT ;  /* 0x0000001316167212 */ /* 0x000fe200078e7819 */
[----:B------:R-:W-:Y:S01]  /*09f0*/  IMAD.SHL.U32 R19, R0, 0x400, RZ ;  /* 0x0000040000137824 */ /* 0x000fe200078e00ff */
[--C-:B------:R-:W-:Y:S02]  /*0a00*/  LOP3.LUT R17, R17, 0x80000, R0.reuse, 0xf8, !PT ;  /* 0x0008000011117812 */ /* 0x100fe400078ef800 */
[----:B------:R-:W-:Y:S01]  /*0a10*/  LOP3.LUT R22, R22, R21, R27, 0x78, !PT ;  /* 0x0000001516167212 */ /* 0x000fe200078e781b */
[----:B------:R-:W-:Y:S01]  /*0a20*/  IMAD.SHL.U32 R21, R0, 0x200, RZ ;  /* 0x0000020000157824 */ /* 0x000fe200078e00ff */
[----:B------:R-:W-:Y:S02]  /*0a30*/  SHF.R.S32.HI R19, RZ, 0x1f, R19 ;  /* 0x0000001fff137819 */ /* 0x000fe40000011413 */
[----:B------:R-:W-:Y:S02]  /*0a40*/  LOP3.LUT R17, R17, 0x100000, R0, 0xf8, !PT ;  /* 0x0010000011117812 */ /* 0x000fe400078ef800 */
[----:B------:R-:W-:Y:S01]  /*0a50*/  LOP3.LUT R19, R22, R19, R29, 0x78, !PT ;  /* 0x0000001316137212 */ /* 0x000fe200078e781d */
[----:B------:R-:W-:Y:S01]  /*0a60*/  IMAD.SHL.U32 R22, R0, 0x100, RZ ;  /* 0x0000010000167824 */ /* 0x000fe200078e00ff */
[----:B------:R-:W-:-:S02]  /*0a70*/  SHF.R.S32.HI R21, RZ, 0x1f, R21 ;  /* 0x0000001fff157819 */ /* 0x000fc40000011415 */
[----:B------:R-:W-:Y:S02]  /*0a80*/  LOP3.LUT R17, R17, 0x200000, R0, 0xf8, !PT ;  /* 0x0020000011117812 */ /* 0x000fe400078ef800 */
[----:B------:R-:W-:Y:S01]  /*0a90*/  LOP3.LUT R19, R19, R21, R16, 0x78, !PT ;  /* 0x0000001513137212 */ /* 0x000fe200078e7810 */
[C---:B------:R-:W-:Y:S01]  /*0aa0*/  IMAD.SHL.U32 R16, R0.reuse, 0x80, RZ ;  /* 0x0000008000107824 */ /* 0x040fe200078e00ff */
[----:B------:R-:W-:Y:S02]  /*0ab0*/  LOP3.LUT R17, R17, 0x400000, R0, 0xf8, !PT ;  /* 0x0040000011117812 */ /* 0x000fe400078ef800 */
        /* <DEDUP_REMOVED lines=8> */
[----:B------:R-:W-:Y:S02]  /*0b40*/  SHF.R.S32.HI R18, RZ, 0x1f, R18 ;  /* 0x0000001fff127819 */ /* 0x000fe40000011412 */
[----:B------:R-:W-:Y:S02]  /*0b50*/  LOP3.LUT R17, R17, 0x2000000, R0, 0xf8, !PT ;  /* 0x0200000011117812 */ /* 0x000fe400078ef800 */
[----:B------:R-:W-:Y:S01]  /*0b60*/  LOP3.LUT R19, R19, R18, R12, 0x78, !PT ;  /* 0x0000001213137212 */ /* 0x000fe200078e780c */
[----:B------:R-:W-:Y:S01]  /*0b70*/  IMAD.SHL.U32 R12, R0, 0x10, RZ ;  /* 0x00000010000c7824 */ /* 0x000fe200078e00ff */
[----:B------:R-:W-:-:S02]  /*0b80*/  SHF.R.S32.HI R14, RZ, 0x1f, R14 ;  /* 0x0000001fff0e7819 */ /* 0x000fc4000001140e */
[----:B------:R-:W-:Y:S02]  /*0b90*/  LOP3.LUT R21, R17, 0x4000000, R0, 0xf8, !PT ;  /* 0x0400000011157812 */ /* 0x000fe400078ef800 */
[----:B------:R-:W1:Y:S01]  /*0ba0*/  LDC R17, c[0x0][0x370] ;  /* 0x0000dc00ff117b82 */ /* 0x000e620000000800 */
[----:B------:R-:W-:Y:S01]  /*0bb0*/  LOP3.LUT R19, R19, R14, R10, 0x78, !PT ;  /* 0x0000000e13137212 */ /* 0x000fe200078e780a */
[C---:B----4-:R-:W-:Y:S01]  /*0bc0*/  IMAD.SHL.U32 R10, R0.reuse, 0x8, RZ ;  /* 0x00000008000a7824 */ /* 0x050fe200078e00ff */
[----:B------:R-:W-:Y:S02]  /*0bd0*/  LOP3.LUT R21, R21, 0x8000000, R0, 0xf8, !PT ;  /* 0x0800000015157812 */ /* 0x000fe400078ef800 */
[----:B------:R-:W-:Y:S02]  /*0be0*/  SHF.R.S32.HI R12, RZ, 0x1f, R12 ;  /* 0x0000001fff0c7819 */ /* 0x000fe4000001140c */
[----:B------:R-:W-:Y:S02]  /*0bf0*/  LOP3.LUT R21, R21, 0x10000000, R0, 0xf8, !PT ;  /* 0x1000000015157812 */ /* 0x000fe400078ef800 */
[----:B------:R-:W-:Y:S01]  /*0c00*/  LOP3.LUT R12, R19, R12, R6, 0x78, !PT ;  /* 0x0000000c130c7212 */ /* 0x000fe200078e7806 */
[----:B-----5:R-:W-:Y:S01]  /*0c10*/  IMAD.SHL.U32 R6, R0, 0x4, RZ ;  /* 0x0000000400067824 */ /* 0x020fe200078e00ff */
[----:B------:R-:W-:-:S02]  /*0c20*/  SHF.R.S32.HI R10, RZ, 0x1f, R10 ;  /* 0x0000001fff0a7819 */ /* 0x000fc4000001140a */
[----:B------:R-:W-:Y:S02]  /*0c30*/  LOP3.LUT R21, R21, 0x20000000, R0, 0xf8, !PT ;  /* 0x2000000015157812 */ /* 0x000fe400078ef800 */
[----:B--2---:R-:W-:Y:S01]  /*0c40*/  LOP3.LUT R3, R12, R10, R3, 0x78, !PT ;  /* 0x0000000a0c037212 */ /* 0x004fe200078e7803 */
[----:B------:R-:W-:Y:S01]  /*0c50*/  IMAD.SHL.U32 R10, R0, 0x2, RZ ;  /* 0x00000002000a7824 */ /* 0x000fe200078e00ff */
[----:B------:R-:W-:Y:S02]  /*0c60*/  SHF.R.S32.HI R6, RZ, 0x1f, R6 ;  /* 0x0000001fff067819 */ /* 0x000fe40000011406 */
[----:B------:R-:W-:Y:S02]  /*0c70*/  LOP3.LUT P0, RZ, R21, 0x40000000, R0, 0xf8, !PT ;  /* 0x4000000015ff7812 */ /* 0x000fe4000780f800 */
[----:B------:R-:W-:Y:S01]  /*0c80*/  LOP3.LUT R6, R3, R6, R20, 0x78, !PT ;  /* 0x0000000603067212 */ /* 0x000fe200078e7814 */
[----:B------:R-:W-:Y:S01]  /*0c90*/  IMAD.MOV.U32 R3, RZ, RZ, 0x8c ;  /* 0x0000008cff037424 */ /* 0x000fe200078e00ff */
[----:B------:R-:W-:Y:S01]  /*0ca0*/  SHF.R.S32.HI R10, RZ, 0x1f, R10 ;  /* 0x0000001fff0a7819 */ /* 0x000fe2000001140a */
[----:B-1----:R-:W-:Y:S01]  /*0cb0*/  IMAD R2, R17, UR6, R2 ;  /* 0x0000000611027c24 */ /* 0x002fe2000f8e0202 */
[----:B------:R-:W-:-:S02]  /*0cc0*/  ISETP.LT.OR P0, PT, R7, RZ, P0 ;  /* 0x000000ff0700720c */ /* 0x000fc40000701670 */
[----:B------:R-:W-:Y:S01]  /*0cd0*/  LOP3.LUT R10, R6, R10, R15, 0x78, !PT ;  /* 0x0000000a060a7212 */ /* 0x000fe200078e780f */
[----:B------:R-:W-:Y:S01]  /*0ce0*/  IMAD.WIDE.U32 R2, R2, R3, UR8 ;  /* 0x0000000802027e25 */ /* 0x000fe2000f8e0003 */
[----:B------:R-:W-:-:S04]  /*0cf0*/  SHF.R.S32.HI R6, RZ, 0x1f, R7 ;  /* 0x0000001fff067819 */ /* 0x000fc80000011407 */
[----:B0-----:R-:W-:Y:S01]  /*0d00*/  LOP3.LUT R15, R10, R6, R13, 0x78, !PT ;  /* 0x000000060a0f7212 */ /* 0x001fe200078e780d */
[----:B------:R-:W-:Y:S04]  /*0d10*/  STG.E desc[UR4][R8.64+0x88], R13 ;  /* 0x0000880d08007986 */ /* 0x000fe8000c101904 */
[----:B------:R0:W-:Y:S04]  /*0d20*/  @P0 STG.E desc[UR4][R8.64+0x4], R15 ;  /* 0x0000040f08000986 */ /* 0x0001e8000c101904 */
[----:B------:R-:W-:Y:S04]  /*0d30*/  STG.E desc[UR4][R2.64], RZ ;  /* 0x000000ff02007986 */ /* 0x000fe8000c101904 */
[----:B------:R-:W-:Y:S04]  /*0d40*/  STG.E desc[UR4][R2.64+0x8], RZ ;  /* 0x000008ff02007986 */ /* 0x000fe8000c101904 */
[----:B------:R-:W2:Y:S04]  /*0d50*/  LDG.E R26, desc[UR4][R4.64+0x80] ;  /* 0x00008004041a7981 */ /* 0x000ea8000c1e1900 */
[----:B--2---:R-:W-:Y:S04]  /*0d60*/  STG.E desc[UR4][R2.64+0xc], R26 ;  /* 0x00000c1a02007986 */ /* 0x004fe8000c101904 */
        /* <DEDUP_REMOVED lines=16> */
[----:B0-----:R-:W5:Y:S04]  /*0e70*/  LDG.E R9, desc[UR4][R4.64+0xa4] ;  /* 0x0000a40404097981 */ /* 0x001f68000c1e1900 */
[----:B-----5:R0:W-:Y:S04]  /*0e80*/  STG.E desc[UR4][R2.64+0x30], R9 ;  /* 0x0000300902007986 */ /* 0x0201e8000c101904 */
        /* <DEDUP_REMOVED lines=14> */
[----:B------:R-:W4:Y:S01]  /*0f70*/  LDG.E R27, desc[UR4][R4.64+0xc4] ;  /* 0x0000c404041b7981 */ /* 0x000f22000c1e1900 */
[----:B------:R-:W-:-:S02]  /*0f80*/  LOP3.LUT R8, R0, 0x2, RZ, 0xc0, !PT ;  /* 0x0000000200087812 */ /* 0x000fc400078ec0ff */
[----:B------:R-:W-:Y:S02]  /*0f90*/  ISETP.NE.AND P3, PT, R11, RZ, PT ;  /* 0x000000ff0b00720c */ /* 0x000fe40003f65270 */
[----:B------:R-:W-:Y:S02]  /*0fa0*/  ISETP.NE.AND P2, PT, R8, RZ, PT ;  /* 0x000000ff0800720c */ /* 0x000fe40003f45270 */
[----:B------:R-:W-:-:S04]  /*0fb0*/  LOP3.LUT R8, R0, 0x4, RZ, 0xc0, !PT ;  /* 0x0000000400087812 */ /* 0x000fc800078ec0ff */
[----:B------:R-:W-:Y:S01]  /*0fc0*/  ISETP.NE.AND P1, PT, R8, RZ, PT ;  /* 0x000000ff0800720c */ /* 0x000fe20003f25270 */
[----:B----4-:R-:W-:Y:S04]  /*0fd0*/  STG.E desc[UR4][R2.64+0x50], R27 ;  /* 0x0000501b02007986 */ /* 0x010fe8000c101904 */
[----:B------:R-:W4:Y:S01]  /*0fe0*/  LDG.E R12, desc[UR4][R4.64+0xc8] ;  /* 0x0000c804040c7981 */ /* 0x000f22000c1e1900 */
[----:B------:R-:W-:Y:S02]  /*0ff0*/  SEL R11, R26, RZ, P3 ;  /* 0x000000ff1a0b7207 */ /* 0x000fe40001800000 */
[----:B-1----:R-:W-:Y:S02]  /*1000*/  SEL R24, R24, RZ, P2 ;  /* 0x000000ff18187207 */ /* 0x002fe40001000000 */
[----:B------:R-:W-:-:S04]  /*1010*/  SEL R10, R10, RZ, P1 ;  /* 0x000000ff0a0a7207 */ /* 0x000fc80000800000 */
[----:B------:R-:W-:Y:S01]  /*1020*/  LOP3.LUT R11, R10, R11, R24, 0x96, !PT ;  /* 0x0000000b0a0b7212 */ /* 0x000fe200078e9618 */
[----:B----4-:R1:W-:Y:S04]  /*1030*/  STG.E desc[UR4][R2.64+0x54], R12 ;  /* 0x0000540c02007986 */ /* 0x0103e8000c101904 */
[----:B------:R-:W4:Y:S01]  /*1040*/  LDG.E R8, desc[UR4][R4.64+0xcc] ;  /* 0x0000cc0404087981 */ /* 0x000f22000c1e1900 */
[----:B------:R-:W-:-:S04]  /*1050*/  LOP3.LUT R10, R0, 0x8, RZ, 0xc0, !PT ;  /* 0x00000008000a7812 */ /* 0x000fc800078ec0ff */
[----:B------:R-:W-:Y:S02]  /*1060*/  ISETP.NE.AND P2, PT, R10, RZ, PT ;  /* 0x000000ff0a00720c */ /* 0x000fe40003f45270 */
[----:B------:R-:W-:-:S04]  /*1070*/  LOP3.LUT R10, R0, 0x10, RZ, 0xc0, !PT ;  /* 0x00000010000a7812 */ /* 0x000fc800078ec0ff */
[----:B------:R-:W-:Y:S01]  /*1080*/  ISETP.NE.AND P1, PT, R10, RZ, PT ;  /* 0x000000ff0a00720c */ /* 0x000fe20003f25270 */
[----:B----4-:R-:W-:Y:S04]  /*1090*/  STG.E desc[UR4][R2.64+0x58], R8 ;  /* 0x0000580802007986 */ /* 0x010fe8000c101904 */
[----:B------:R-:W4:Y:S01]  /*10a0*/  LDG.E R10, desc[UR4][R4.64+0xd0] ;  /* 0x0000d004040a7981 */ /* 0x000f22000c1e1900 */
[----:B------:R-:W-:Y:S02]  /*10b0*/  SEL R22, R22, RZ, P2 ;  /* 0x000000ff16167207 */ /* 0x000fe40001000000 */
[----:B------:R-:W-:-:S04]  /*10c0*/  SEL R29, R29, RZ, P1 ;  /* 0x000000ff1d1d7207 */ /* 0x000fc80000800000 */
[----:B------:R-:W-:Y:S01]  /*10d0*/  LOP3.LUT R22, R29, R11, R22, 0x96, !PT ;  /* 0x0000000b1d167212 */ /* 0x000fe200078e9616 */
[----:B----4-:R4:W-:Y:S04]  /*10e0*/  STG.E desc[UR4][R2.64+0x5c], R10 ;  /* 0x00005c0a02007986 */ /* 0x0109e8000c101904 */
[----:B------:R-:W5:Y:S01]  /*10f0*/  LDG.E R11, desc[UR4][R4.64+0xd4] ;  /* 0x0000d404040b7981 */ /* 0x000f62000c1e1900 */
[----:B------:R-:W-:-:S04]  /*1100*/  LOP3.LUT R24, R0, 0x20, RZ, 0xc0, !PT ;  /* 0x0000002000187812 */ /* 0x000fc800078ec0ff */
[----:B------:R-:W-:Y:S02]  /*1110*/  ISETP.NE.AND P2, PT, R24, RZ, PT ;  /* 0x000000ff1800720c */ /* 0x000fe40003f45270 */
[----:B------:R-:W-:-:S04]  /*1120*/  LOP3.LUT R24, R0, 0x40, RZ, 0xc0, !PT ;  /* 0x0000004000187812 */ /* 0x000fc800078ec0ff */
[----:B------:R-:W-:Y:S01]  /*1130*/  ISETP.NE.AND P1, PT, R24, RZ, PT ;  /* 0x000000ff1800720c */ /* 0x000fe20003f25270 */
[----:B-----5:R-:W-:Y:S04]  /*1140*/  STG.E desc[UR4][R2.64+0x60], R11 ;  /* 0x0000600b02007986 */ /* 0x020fe8000c101904 */
[----:B------:R-:W5:Y:S01]  /*1150*/  LDG.E R29, desc[UR4][R4.64+0xd8] ;  /* 0x0000d804041d7981 */ /* 0x000f62000c1e1900 */
[----:B------:R-:W-:Y:S02]  /*1160*/  SEL R18, R18, RZ, P2 ;  /* 0x000000ff12127207 */ /* 0x000fe40001000000 */
[----:B------:R-:W-:-:S04]  /*1170*/  SEL R20, R20, RZ, P1 ;  /* 0x000000ff14147207 */ /* 0x000fc80000800000 */
[----:B------:R-:W-:Y:S02]  /*1180*/  LOP3.LUT R22, R20, R22, R18, 0x96, !PT ;  /* 0x0000001614167212 */ /* 0x000fe400078e9612 */
[----:B------:R-:W-:Y:S01]  /*1190*/  LOP3.LUT R20, R0, 0x80, RZ, 0xc0, !PT ;  /* 0x0000008000147812 */ /* 0x000fe200078ec0ff */
[----:B-----5:R5:W-:Y:S04]  /*11a0*/  STG.E desc[UR4][R2.64+0x64], R29 ;  /* 0x0000641d02007986 */ /* 0x020be8000c101904 */
[----:B------:R-:W2:Y:S01]  /*11b0*/  LDG.E R18, desc[UR4][R4.64+0xdc] ;  /* 0x0000dc0404127981 */ /* 0x000ea2000c1e1900 */
[----:B------:R-:W-:Y:S02]  /*11c0*/  ISETP.NE.AND P2, PT, R20, RZ, PT ;  /* 0x000000ff1400720c */ /* 0x000fe40003f45270 */
[----:B------:R-:W-:-:S04]  /*11d0*/  LOP3.LUT R20, R0, 0x100, RZ, 0xc0, !PT ;  /* 0x0000010000147812 */ /* 0x000fc800078ec0ff */
[----:B------:R-:W-:Y:S01]  /*11e0*/  ISETP.NE.AND P1, PT, R20, RZ, PT ;  /* 0x000000ff1400720c */ /* 0x000fe20003f25270 */
[----:B--2---:R-:W-:Y:S04]  /*11f0*/  STG.E desc[UR4][R2.64+0x68], R18 ;  /* 0x0000681202007986 */ /* 0x004fe8000c101904 */
[----:B------:R-:W2:Y:S01]  /*1200*/  LDG.E R20, desc[UR4][R4.64+0xe0] ;  /* 0x0000e00404147981 */ /* 0x000ea2000c1e1900 */
[----:B------:R-:W-:Y:S02]  /*1210*/  SEL R14, R14, RZ, P2 ;  /* 0x000000ff0e0e7207 */ /* 0x000fe40001000000 */
[----:B------:R-:W-:-:S04]  /*1220*/  SEL R16, R16, RZ, P1 ;  /* 0x000000ff10107207 */ /* 0x000fc80000800000 */
[----:B------:R-:W-:Y:S02]  /*1230*/  LOP3.LUT R22, R16, R22, R14, 0x96, !PT ;  /* 0x0000001610167212 */ /* 0x000fe400078e960e */
[----:B------:R-:W-:Y:S01]  /*1240*/  LOP3.LUT R16, R0, 0x200, RZ, 0xc0, !PT ;  /* 0x0000020000107812 */ /* 0x000fe200078ec0ff */
[----:B--2---:R2:W-:Y:S04]  /*1250*/  STG.E desc[UR4][R2.64+0x6c], R20 ;  /* 0x00006c1402007986 */ /* 0x0045e8000c101904 */
[----:B------:R-:W3:Y:S01]  /*1260*/  LDG.E R14, desc[UR4][R4.64+0xe4] ;  /* 0x0000e404040e7981 */ /* 0x000ee2000c1e1900 */
[----:B------:R-:W-:Y:S02]  /*1270*/  ISETP.NE.AND P2, PT, R16, RZ, PT ;  /* 0x000000ff1000720c */ /* 0x000fe40003f45270 */
[----:B------:R-:W-:-:S04]  /*1280*/  LOP3.LUT R16, R0, 0x400, RZ, 0xc0, !PT ;  /* 0x0000040000107812 */ /* 0x000fc800078ec0ff */
[----:B------:R-:W-:Y:S01]  /*1290*/  ISETP.NE.AND P1, PT, R16, RZ, PT ;  /* 0x000000ff1000720c */ /* 0x000fe20003f25270 */
[----:B---3--:R-:W-:Y:S04]  /*12a0*/  STG.E desc[UR4][R2.64+0x70], R14 ;  /* 0x0000700e02007986 */ /* 0x008fe8000c101904 */
[----:B------:R-:W3:Y:S01]  /*12b0*/  LDG.E R16, desc[UR4][R4.64+0xe8] ;  /* 0x0000e80404107981 */ /* 0x000ee2000c1e1900 */
[----:B0-----:R-:W-:Y:S02]  /*12c0*/  SEL R9, R9, RZ, P2 ;  /* 0x000000ff09097207 */ /* 0x001fe40001000000 */
[----:B------:R-:W-:-:S04]  /*12d0*/  SEL R13, R13, RZ, P1 ;  /* 0x000000ff0d0d7207 */ /* 0x000fc80000800000 */
[----:B------:R-:W-:Y:S02]  /*12e0*/  LOP3.LUT R22, R13, R22, R9, 0x96, !PT ;  /* 0x000000160d167212 */ /* 0x000fe400078e9609 */
[C---:B------:R-:W-:Y:S01]  /*12f0*/  LOP3.LUT R13, R0.reuse, 0x800, RZ, 0xc0, !PT ;  /* 0x00000800000d7812 */ /* 0x040fe200078ec0ff */
[----:B---3--:R0:W-:Y:S04]  /*1300*/  STG.E desc[UR4][R2.64+0x74], R16 ;  /* 0x0000741002007986 */ /* 0x0081e8000c101904 */
[----:B------:R-:W3:Y:S01]  /*1310*/  LDG.E R9, desc[UR4][R4.64+0xec] ;  /* 0x0000ec0404097981 */ /* 0x000ee2000c1e1900 */
[----:B------:R-:W-:Y:S02]  /*1320*/  ISETP.NE.AND P2, PT, R13, RZ, PT ;  /* 0x000000ff0d00720c */ /* 0x000fe40003f45270 */
[----:B------:R-:W-:-:S04]  /*1330*/  LOP3.LUT R13, R0, 0x1000, RZ, 0xc0, !PT ;  /* 0x00001000000d7812 */ /* 0x000fc800078ec0ff */
[----:B------:R-:W-:Y:S01]  /*1340*/  ISETP.NE.AND P1, PT, R13, RZ, PT ;  /* 0x000000ff0d00720c */ /* 0x000fe20003f25270 */
[----:B---3--:R3:W-:Y:S04]  /*1350*/  STG.E desc[UR4][R2.64+0x78], R9 ;  /* 0x0000780902007986 */ /* 0x0087e8000c101904 */
[----:B------:R-:W4:Y:S01]  /*1360*/  LDG.E R13, desc[UR4][R4.64+0xf0] ;  /* 0x0000f004040d7981 */ /* 0x000f22000c1e1900 */
[----:B------:R-:W-:Y:S02]  /*1370*/  SEL R15, R15, RZ, P2 ;  /* 0x000000ff0f0f7207 */ /* 0x000fe40001000000 */
[----:B------:R-:W-:-:S04]  /*1380*/  SEL R24, R17, RZ, P1 ;  /* 0x000000ff11187207 */ /* 0x000fc80000800000 */
[----:B------:R-:W-:Y:S02]  /*1390*/  LOP3.LUT R24, R24, R22, R15, 0x96, !PT ;  /* 0x0000001618187212 */ /* 0x000fe400078e960f */
[C---:B------:R-:W-:Y:S01]  /*13a0*/  LOP3.LUT R17, R0.reuse, 0x2000, RZ, 0xc0, !PT ;  /* 0x0000200000117812 */ /* 0x040fe200078ec0ff */
[----:B----4-:R4:W-:Y:S04]  /*13b0*/  STG.E desc[UR4][R2.64+0x7c], R13 ;  /* 0x00007c0d02007986 */ /* 0x0109e8000c101904 */
[----:B------:R-:W5:Y:S01]  /*13c0*/  LDG.E R15, desc[UR4][R4.64+0xf4] ;  /* 0x0000f404040f7981 */ /* 0x000f62000c1e1900 */
[----:B------:R-:W-:Y:S02]  /*13d0*/  ISETP.NE.AND P2, PT, R17, RZ, PT ;  /* 0x000000ff1100720c */ /* 0x000fe40003f45270 */
[----:B------:R-:W-:-:S04]  /*13e0*/  LOP3.LUT R17, R0, 0x4000, RZ, 0xc0, !PT ;  /* 0x0000400000117812 */ /* 0x000fc800078ec0ff */
[----:B------:R-:W-:Y:S01]  /*13f0*/  ISETP.NE.AND P1, PT, R17, RZ, PT ;  /* 0x000000ff1100720c */ /* 0x000fe20003f25270 */
[----:B-----5:R5:W-:Y:S04]  /*1400*/  STG.E desc[UR4][R2.64+0x80], R15 ;  /* 0x0000800f02007986 */ /* 0x020be8000c101904 */
[----:B------:R-:W2:Y:S01]  /*1410*/  LDG.E R17, desc[UR4][R4.64+0xf8] ;  /* 0x0000f80404117981 */ /* 0x000ea2000c1e1900 */
[----:B------:R-:W-:Y:S02]  /*1420*/  SEL R19, R19, RZ, P2 ;  /* 0x000000ff13137207 */ /* 0x000fe40001000000 */
[----:B------:R-:W-:-:S04]  /*1430*/  SEL R21, R21, RZ, P1 ;  /* 0x000000ff15157207 */ /* 0x000fc80000800000 */
[----:B------:R-:W-:Y:S02]  /*1440*/  LOP3.LUT R24, R21, R24, R19, 0x96, !PT ;  /* 0x0000001815187212 */ /* 0x000fe400078e9613 */
[C---:B------:R-:W-:Y:S02]  /*1450*/  LOP3.LUT R19, R0.reuse, 0x8000, RZ, 0xc0, !PT ;  /* 0x0000800000137812 */ /* 0x040fe400078ec0ff */
[C---:B------:R-:W-:Y:S02]  /*1460*/  LOP3.LUT R21, R0.reuse, 0x10000, RZ, 0xc0, !PT ;  /* 0x0001000000157812 */ /* 0x040fe400078ec0ff */
[----:B------:R-:W-:Y:S02]  /*1470*/  ISETP.NE.AND P2, PT, R19, RZ, PT ;  /* 0x000000ff1300720c */ /* 0x000fe40003f45270 */
[----:B------:R-:W-:Y:S02]  /*1480*/  ISETP.NE.AND P1, PT, R21, RZ, PT ;  /* 0x000000ff1500720c */ /* 0x000fe40003f25270 */
[----:B------:R-:W-:-:S02]  /*1490*/  LOP3.LUT R19, R0, 0x20000, RZ, 0xc0, !PT ;  /* 0x0002000000137812 */ /* 0x000fc400078ec0ff */
[C---:B------:R-:W-:Y:S02]  /*14a0*/  LOP3.LUT R21, R0.reuse, 0x40000, RZ, 0xc0, !PT ;  /* 0x0004000000157812 */ /* 0x040fe400078ec0ff */
[----:B------:R-:W-:Y:S02]  /*14b0*/  SEL R23, R23, RZ, P2 ;  /* 0x000000ff17177207 */ /* 0x000fe40001000000 */
[----:B------:R-:W-:Y:S02]  /*14c0*/  SEL R25, R25, RZ, P1 ;  /* 0x000000ff19197207 */ /* 0x000fe40000800000 */
[----:B------:R-:W-:Y:S02]  /*14d0*/  ISETP.NE.AND P2, PT, R19, RZ, PT ;  /* 0x000000ff1300720c */ /* 0x000fe40003f45270 */
[----:B------:R-:W-:Y:S02]  /*14e0*/  ISETP.NE.AND P1, PT, R21, RZ, PT ;  /* 0x000000ff1500720c */ /* 0x000fe40003f25270 */
[----:B------:R-:W-:-:S02]  /*14f0*/  LOP3.LUT R19, R0, 0x100000, RZ, 0xc0, !PT ;  /* 0x0010000000137812 */ /* 0x000fc400078ec0ff */
[----:B------:R-:W-:Y:S02]  /*1500*/  LOP3.LUT R23, R25, R24, R23, 0x96, !PT ;  /* 0x0000001819177212 */ /* 0x000fe400078e9617 */
[----:B-1----:R-:W-:Y:S02]  /*1510*/  SEL R12, R12, RZ, P1 ;  /* 0x000000ff0c0c7207 */ /* 0x002fe40000800000 */
[----:B------:R-:W-:Y:S01]  /*1520*/  ISETP.NE.AND P1, PT, R19, RZ, PT ;  /* 0x000000ff1300720c */ /* 0x000fe20003f25270 */
[----:B--2---:R1:W-:Y:S04]  /*1530*/  STG.E desc[UR4][R2.64+0x84], R17 ;  /* 0x0000841102007986 */ /* 0x0043e8000c101904 */
[----:B------:R2:W5:Y:S01]  /*1540*/  LDG.E R22, desc[UR4][R4.64+0xfc] ;  /* 0x0000fc0404167981 */ /* 0x000562000c1e1900 */
[----:B------:R-:W-:-:S02]  /*1550*/  LOP3.LUT R19, R0, 0x400000, RZ, 0xc0, !PT ;  /* 0x0040000000137812 */ /* 0x000fc400078ec0ff */
[----:B------:R-:W-:Y:S01]  /*1560*/  SEL R10, R10, RZ, P1 ;  /* 0x000000ff0a0a7207 */ /* 0x000fe20000800000 */
[----:B------:R0:W-:Y:S01]  /*1570*/  STG.E desc[UR4][R2.64], R7 ;  /* 0x0000000702007986 */ /* 0x0001e2000c101904 */
[----:B------:R-:W-:-:S03]  /*1580*/  ISETP.NE.AND P1, PT, R19, RZ, PT ;  /* 0x000000ff1300720c */ /* 0x000fc60003f25270 */
[----:B------:R0:W-:Y:S01]  /*1590*/  STG.E desc[UR4][R2.64+0x4], RZ ;  /* 0x000004ff02007986 */ /* 0x0001e2000c101904 */
[----:B------:R-:W-:Y:S02]  /*15a0*/  SEL R29, R29, RZ, P1 ;  /* 0x000000ff1d1d7207 */ /* 0x000fe40000800000 */
[----:B--2---:R-:W-:Y:S02]  /*15b0*/  LOP3.LUT R5, R0, 0x80000, RZ, 0xc0, !PT ;  /* 0x0008000000057812 */ /* 0x004fe400078ec0ff */
[----:B------:R-:W-:Y:S02]  /*15c0*/  SEL R4, R27, RZ, P2 ;  /* 0x000000ff1b047207 */ /* 0x000fe40001000000 */
[----:B------:R-:W-:Y:S02]  /*15d0*/  ISETP.NE.AND P2, PT, R5, RZ, PT ;  /* 0x000000ff0500720c */ /* 0x000fe40003f45270 */
[----:B------:R-:W-:Y:S02]  /*15e0*/  LOP3.LUT R4, R12, R23, R4, 0x96, !PT ;  /* 0x000000170c047212 */ /* 0x000fe400078e9604 */
[----:B------:R-:W-:-:S02]  /*15f0*/  LOP3.LUT R12, R0, 0x200000, RZ, 0xc0, !PT ;  /* 0x00200000000c7812 */ /* 0x000fc400078ec0ff */
[----:B------:R-:W-:Y:S02]  /*1600*/  SEL R5, R8, RZ, P2 ;  /* 0x000000ff08057207 */ /* 0x000fe40001000000 */
[----:B------:R-:W-:Y:S02]  /*1610*/  ISETP.NE.AND P2, PT, R12, RZ, PT ;  /* 0x000000ff0c00720c */ /* 0x000fe40003f45270 */
[----:B------:R-:W-:Y:S02]  /*1620*/  LOP3.LUT R4, R10, R4, R5, 0x96, !PT ;  /* 0x000000040a047212 */ /* 0x000fe400078e9605 */
[C---:B------:R-:W-:Y:S02]  /*1630*/  LOP3.LUT R5, R0.reuse, 0x800000, RZ, 0xc0, !PT ;  /* 0x0080000000057812 */ /* 0x040fe400078ec0ff */
[----:B------:R-:W-:Y:S02]  /*1640*/  LOP3.LUT R8, R0, 0x1000000, RZ, 0xc0, !PT ;  /* 0x0100000000087812 */ /* 0x000fe400078ec0ff */
[----:B------:R-:W-:-:S02]  /*1650*/  SEL R11, R11, RZ, P2 ;  /* 0x000000ff0b0b7207 */ /* 0x000fc40001000000 */
[----:B------:R-:W-:Y:S02]  /*1660*/  ISETP.NE.AND P2, PT, R5, RZ, PT ;  /* 0x000000ff0500720c */ /* 0x000fe40003f45270 */
[----:B------:R-:W-:Y:S02]  /*1670*/  ISETP.NE.AND P1, PT, R8, RZ, PT ;  /* 0x000000ff0800720c */ /* 0x000fe40003f25270 */
[C---:B------:R-:W-:Y:S02]  /*1680*/  LOP3.LUT R8, R0.reuse, 0x2000000, RZ, 0xc0, !PT ;  /* 0x0200000000087812 */ /* 0x040fe400078ec0ff */
[----:B------:R-:W-:Y:S02]  /*1690*/  LOP3.LUT R10, R0, 0x4000000, RZ, 0xc0, !PT ;  /* 0x04000000000a7812 */ /* 0x000fe400078ec0ff */
[----:B------:R-:W-:Y:S02]  /*16a0*/  LOP3.LUT R4, R29, R4, R11, 0x96, !PT ;  /* 0x000000041d047212 */ /* 0x000fe400078e960b */
[----:B------:R-:W-:-:S02]  /*16b0*/  SEL R5, R18, RZ, P2 ;  /* 0x000000ff12057207 */ /* 0x000fc40001000000 */
[----:B------:R-:W-:Y:S02]  /*16c0*/  SEL R20, R20, RZ, P1 ;  /* 0x000000ff14147207 */ /* 0x000fe40000800000 */
[----:B------:R-:W-:Y:S02]  /*16d0*/  ISETP.NE.AND P2, PT, R8, RZ, PT ;  /* 0x000000ff0800720c */ /* 0x000fe40003f45270 */
[----:B------:R-:W-:Y:S02]  /*16e0*/  ISETP.NE.AND P1, PT, R10, RZ, PT ;  /* 0x000000ff0a00720c */ /* 0x000fe40003f25270 */
[----:B------:R-:W-:Y:S02]  /*16f0*/  LOP3.LUT R4, R20, R4, R5, 0x96, !PT ;  /* 0x0000000414047212 */ /* 0x000fe400078e9605 */
[----:B------:R-:W-:Y:S02]  /*1700*/  SEL R5, R14, RZ, P2 ;  /* 0x000000ff0e057207 */ /* 0x000fe40001000000 */
[----:B0-----:R-:W-:-:S02]  /*1710*/  SEL R16, R16, RZ, P1 ;  /* 0x000000ff10107207 */ /* 0x001fc40000800000 */
[C---:B------:R-:W-:Y:S02]  /*1720*/  LOP3.LUT R8, R0.reuse, 0x8000000, RZ, 0xc0, !PT ;  /* 0x0800000000087812 */ /* 0x040fe400078ec0ff */
[----:B------:R-:W-:Y:S02]  /*1730*/  LOP3.LUT R10, R0, 0x10000000, RZ, 0xc0, !PT ;  /* 0x10000000000a7812 */ /* 0x000fe400078ec0ff */
[----:B------:R-:W-:Y:S02]  /*1740*/  LOP3.LUT R4, R16, R4, R5, 0x96, !PT ;  /* 0x0000000410047212 */ /* 0x000fe400078e9605 */
[----:B------:R-:W-:Y:S02]  /*1750*/  ISETP.NE.AND P2, PT, R8, RZ, PT ;  /* 0x000000ff0800720c */ /* 0x000fe40003f45270 */
[----:B------:R-:W-:Y:S02]  /*1760*/  ISETP.NE.AND P1, PT, R10, RZ, PT ;  /* 0x000000ff0a00720c */ /* 0x000fe40003f25270 */
[----:B------:R-:W-:-:S02]  /*1770*/  LOP3.LUT R5, R0, 0x20000000, RZ, 0xc0, !PT ;  /* 0x2000000000057812 */ /* 0x000fc400078ec0ff */
[----:B------:R-:W-:Y:S02]  /*1780*/  LOP3.LUT R0, R0, 0x40000000, RZ, 0xc0, !PT ;  /* 0x4000000000007812 */ /* 0x000fe400078ec0ff */
[----:B---3--:R-:W-:Y:S02]  /*1790*/  SEL R9, R9, RZ, P2 ;  /* 0x000000ff09097207 */ /* 0x008fe40001000000 */
[----:B----4-:R-:W-:Y:S02]  /*17a0*/  SEL R13, R13, RZ, P1 ;  /* 0x000000ff0d0d7207 */ /* 0x010fe40000800000 */
[----:B------:R-:W-:Y:S02]  /*17b0*/  ISETP.NE.AND P2, PT, R5, RZ, PT ;  /* 0x000000ff0500720c */ /* 0x000fe40003f45270 */
[----:B------:R-:W-:Y:S02]  /*17c0*/  ISETP.NE.AND P1, PT, R0, RZ, PT ;  /* 0x000000ff0000720c */ /* 0x000fe40003f25270 */
[----:B------:R-:W-:-:S02]  /*17d0*/  LOP3.LUT R4, R13, R4, R9, 0x96, !PT ;  /* 0x000000040d047212 */ /* 0x000fc400078e9609 */
[----:B-----5:R-:W-:Y:S02]  /*17e0*/  SEL R15, R15, RZ, P2 ;  /* 0x000000ff0f0f7207 */ /* 0x020fe40001000000 */
[----:B-1----:R-:W-:-:S04]  /*17f0*/  SEL R17, R17, RZ, P1 ;  /* 0x000000ff11117207 */ /* 0x002fc80000800000 */
[----:B------:R-:W-:Y:S01]  /*1800*/  LOP3.LUT R15, R17, R4, R15, 0x96, !PT ;  /* 0x00000004110f7212 */ /* 0x000fe200078e960f */
[----:B------:R0:W-:Y:S03]  /*1810*/  STG.E desc[UR4][R2.64+0x88], R22 ;  /* 0x0000881602007986 */ /* 0x0001e6000c101904 */
[----:B------:R-:W-:Y:S01]  /*1820*/  LOP3.LUT R15, R15, R6, R22, 0x78, !PT ;  /* 0x000000060f0f7212 */ /* 0x000fe200078e7816 */
[----:B------:R-:W-:Y:S06]  /*1830*/  @!P0 EXIT ;  /* 0x000000000000894d */ /* 0x000fec0003800000 */
[----:B------:R-:W-:Y:S01]  /*1840*/  STG.E desc[UR4][R2.64+0x4], R15 ;  /* 0x0000040f02007986 */ /* 0x000fe2000c101904 */
[----:B------:R-:W-:Y:S05]  /*1850*/  EXIT ;  /* 0x000000000000794d */ /* 0x000fea0003800000 */
.L_x_2:
        /* <DEDUP_REMOVED lines=10> */
.L_x_4:


//--------------------- .nv.global.init           --------------------------
	.section	.nv.global.init,"aw",@progbits
	.align	4
.nv.global.init:
	.type		mrg32k3aM1SubSeq,@object
	.size		mrg32k3aM1SubSeq,(mrg32k3aM2SubSeq - mrg32k3aM1SubSeq)
mrg32k3aM1SubSeq:
        /*0000*/ 	.byte	0x0b, 0xcc, 0xee, 0x04, 0x73, 0x29, 0x8b, 0x6f, 0xf6, 0x53, 0x03, 0xf6, 0x23, 0xf6, 0xea, 0xda
        /* <DEDUP_REMOVED lines=125> */
	.type		mrg32k3aM2SubSeq,@object
	.size		mrg32k3aM2SubSeq,(mrg32k3aM1 - mrg32k3aM2SubSeq)
mrg32k3aM2SubSeq:
        /* <DEDUP_REMOVED lines=126> */
	.type		mrg32k3aM1,@object
	.size		mrg32k3aM1,(mrg32k3aM1Seq - mrg32k3aM1)
mrg32k3aM1:
        /* <DEDUP_REMOVED lines=144> */
	.type		mrg32k3aM1Seq,@object
	.size		mrg32k3aM1Seq,(mrg32k3aM2 - mrg32k3aM1Seq)
mrg32k3aM1Seq:
        /* <DEDUP_REMOVED lines=144> */
	.type		mrg32k3aM2,@object
	.size		mrg32k3aM2,(mrg32k3aM2Seq - mrg32k3aM2)
mrg32k3aM2:
        /* <DEDUP_REMOVED lines=144> */
	.type		mrg32k3aM2Seq,@object
	.size		mrg32k3aM2Seq,(precalc_xorwow_matrix - mrg32k3aM2Seq)
mrg32k3aM2Seq:
        /* <DEDUP_REMOVED lines=144> */
	.type		precalc_xorwow_matrix,@object
	.size		precalc_xorwow_matrix,(precalc_xorwow_offset_matrix - precalc_xorwow_matrix)
precalc_xorwow_matrix:
        /* <DEDUP_REMOVED lines=6400> */
	.type		precalc_xorwow_offset_matrix,@object
	.size		precalc_xorwow_offset_matrix,(.L_1 - precalc_xorwow_offset_matrix)
precalc_xorwow_offset_matrix:
        /* <DEDUP_REMOVED lines=6400> */
.L_1:


//--------------------- .nv.shared.reserved.0     --------------------------
	.section	.nv.shared.reserved.0,"aw",@nobits
	.weak		__nv_reservedSMEM_offset_0_alias
	.size		__nv_reservedSMEM_offset_0_alias, 0, 64
	.other		__nv_reservedSMEM_offset_0_alias,@"STO_CUDA_RESERVED_SHARED STV_DEFAULT"
__nv_reservedSMEM_offset_0_alias:
	.zero		0
	.zero		64


//--------------------- .nv.constant0._Z17generate_uniformsPfP18curandStateSobol32j --------------------------
	.section	.nv.constant0._Z17generate_uniformsPfP18curandStateSobol32j,"a",@progbits
	.sectionflags	@""
	.align	4
.nv.constant0._Z17generate_uniformsPfP18curandStateSobol32j:
	.zero		916


//--------------------- .nv.constant0._Z9init_QRNGP18curandStateSobol32PA32_j --------------------------
	.section	.nv.constant0._Z9init_QRNGP18curandStateSobol32PA32_j,"a",@progbits
	.sectionflags	@""
	.align	4
.nv.constant0._Z9init_QRNGP18curandStateSobol32PA32_j:
	.zero		912


//--------------------- SYMBOLS --------------------------

	.type		.nv.reservedSmem.offset0,@object
	.size		.nv.reservedSmem.offset0,0x4
